	.target	sm_90a

	.elftype	@"ET_EXEC"


//--------------------- .note.nv.tkinfo           --------------------------
	.section	.note.nv.tkinfo,"",@"SHT_NOTE"
	.sectionflags	@"SHF_NOTE_NV_TKINFO"
	.tkinfo
        /*0018*/ 	.word	0x00000002
        /*0030*/ 	.string	""
        /*0030*/ 	.string	"ptxas"
        /*0030*/ 	.string	"Cuda compilation tools, release 13.0, V13.0.88"
        /*0030*/ 	.string	"Build cuda_13.0.r13.0/compiler.36424714_0"
        /*0030*/ 	.string	"-arch sm_90a -m 64 "



//--------------------- .note.nv.cuinfo           --------------------------
	.section	.note.nv.cuinfo,"",@"SHT_NOTE"
	.sectionflags	@"SHF_NOTE_NV_CUINFO"
        /*0018*/ 	.short	0x0002
        /*001a*/ 	.short	0x005a
        /*001c*/ 	.short	0x0082
	.zero		2


//--------------------- .nv.info                  --------------------------
	.section	.nv.info,"",@"SHT_CUDA_INFO"
	.align	4


	//----- nvinfo : EIATTR_REGCOUNT
	.align		4
        /*0000*/ 	.byte	0x04, 0x2f
        /*0002*/ 	.short	(.L_12 - .L_11)
	.align		4
.L_11:
        /*0004*/ 	.word	index@(_ZN7cutlass13device_kernelINS_4gemm6kernel13GemmUniversalIN4cute5tupleIJiiiiEEENS1_10collective13CollectiveMmaINS1_37MainloopSm90TmaGmmaWarpSpecializedFP8ILi5ENS5_IJNS4_1CILi2EEENSA_ILi1EEESC_EEENS1_32KernelTmaWarpSpecializedPingpongEEENS5_IJNSA_ILi64EEENSA_ILi128EEESH_EEENS_12float_e5m2_tENS5_IJlSC_lEEESJ_SK_NS4_8TiledMMAINS4_8MMA_AtomIJNS4_4SM904GMMA31MMA_64x128x32_F32E5M2E5M2_SS_TNILNSO_7ScaleInE1ELSQ_1EEEEEENS4_6LayoutINS5_IJSC_SC_SC_EEENS5_IJNSA_ILi0EEESV_SV_EEEEENS5_IJNS4_10UnderscoreESY_SY_EEEEENS4_13SM90_TMA_LOADENS4_14ComposedLayoutINS4_7SwizzleILi3ELi4ELi3EEENS4_18smem_ptr_flag_bitsILi8EEENST_INS5_IJNSA_ILi8EEESH_EEENS5_IJSH_SC_EEEEEEEvNS4_8identityENS4_23SM90_TMA_LOAD_MULTICASTES1B_vS1C_EENS_8epilogue10collective6detail29Sm90TmaWarpSpecializedAdapterINS1G_15DefaultEpilogueISJ_SK_SK_NS1F_6thread17LinearCombinationISJ_Li1EffLNS1K_9ScaleType4KindE0ELNS_15FloatRoundStyleE2ESJ_EENS1_15EpilogueDefaultEEEEEvvEEEEvNT_6ParamsE)
        /*0008*/ 	.word	0x000000a8


	//----- nvinfo : EIATTR_FRAME_SIZE
	.align		4
.L_12:
        /*000c*/ 	.byte	0x04, 0x11
        /*000e*/ 	.short	(.L_14 - .L_13)
	.align		4
.L_13:
        /*0010*/ 	.word	index@(_ZN7cutlass13device_kernelINS_4gemm6kernel13GemmUniversalIN4cute5tupleIJiiiiEEENS1_10collective13CollectiveMmaINS1_37MainloopSm90TmaGmmaWarpSpecializedFP8ILi5ENS5_IJNS4_1CILi2EEENSA_ILi1EEESC_EEENS1_32KernelTmaWarpSpecializedPingpongEEENS5_IJNSA_ILi64EEENSA_ILi128EEESH_EEENS_12float_e5m2_tENS5_IJlSC_lEEESJ_SK_NS4_8TiledMMAINS4_8MMA_AtomIJNS4_4SM904GMMA31MMA_64x128x32_F32E5M2E5M2_SS_TNILNSO_7ScaleInE1ELSQ_1EEEEEENS4_6LayoutINS5_IJSC_SC_SC_EEENS5_IJNSA_ILi0EEESV_SV_EEEEENS5_IJNS4_10UnderscoreESY_SY_EEEEENS4_13SM90_TMA_LOADENS4_14ComposedLayoutINS4_7SwizzleILi3ELi4ELi3EEENS4_18smem_ptr_flag_bitsILi8EEENST_INS5_IJNSA_ILi8EEESH_EEENS5_IJSH_SC_EEEEEEEvNS4_8identityENS4_23SM90_TMA_LOAD_MULTICASTES1B_vS1C_EENS_8epilogue10collective6detail29Sm90TmaWarpSpecializedAdapterINS1G_15DefaultEpilogueISJ_SK_SK_NS1F_6thread17LinearCombinationISJ_Li1EffLNS1K_9ScaleType4KindE0ELNS_15FloatRoundStyleE2ESJ_EENS1_15EpilogueDefaultEEEEEvvEEEEvNT_6ParamsE)
        /*0014*/ 	.word	0x00000000


	//----- nvinfo : EIATTR_MIN_STACK_SIZE
	.align		4
.L_14:
        /*0018*/ 	.byte	0x04, 0x12
        /*001a*/ 	.short	(.L_16 - .L_15)
	.align		4
.L_15:
        /*001c*/ 	.word	index@(_ZN7cutlass13device_kernelINS_4gemm6kernel13GemmUniversalIN4cute5tupleIJiiiiEEENS1_10collective13CollectiveMmaINS1_37MainloopSm90TmaGmmaWarpSpecializedFP8ILi5ENS5_IJNS4_1CILi2EEENSA_ILi1EEESC_EEENS1_32KernelTmaWarpSpecializedPingpongEEENS5_IJNSA_ILi64EEENSA_ILi128EEESH_EEENS_12float_e5m2_tENS5_IJlSC_lEEESJ_SK_NS4_8TiledMMAINS4_8MMA_AtomIJNS4_4SM904GMMA31MMA_64x128x32_F32E5M2E5M2_SS_TNILNSO_7ScaleInE1ELSQ_1EEEEEENS4_6LayoutINS5_IJSC_SC_SC_EEENS5_IJNSA_ILi0EEESV_SV_EEEEENS5_IJNS4_10UnderscoreESY_SY_EEEEENS4_13SM90_TMA_LOADENS4_14ComposedLayoutINS4_7SwizzleILi3ELi4ELi3EEENS4_18smem_ptr_flag_bitsILi8EEENST_INS5_IJNSA_ILi8EEESH_EEENS5_IJSH_SC_EEEEEEEvNS4_8identityENS4_23SM90_TMA_LOAD_MULTICASTES1B_vS1C_EENS_8epilogue10collective6detail29Sm90TmaWarpSpecializedAdapterINS1G_15DefaultEpilogueISJ_SK_SK_NS1F_6thread17LinearCombinationISJ_Li1EffLNS1K_9ScaleType4KindE0ELNS_15FloatRoundStyleE2ESJ_EENS1_15EpilogueDefaultEEEEEvvEEEEvNT_6ParamsE)
        /*0020*/ 	.word	0x00000000
.L_16:


//--------------------- .nv.compat                --------------------------
	.section	.nv.compat,"",@"SHT_CUDA_COMPAT_INFO"
	.align	4
        /*0000*/ 	.byte	0x02, 0x09, 0x01, 0x00, 0x02, 0x02, 0x04, 0x00, 0x02, 0x05, 0x05, 0x00, 0x03, 0x07, 0x01, 0x01
        /*0010*/ 	.byte	0x02, 0x03, 0x01, 0x00, 0x02, 0x06, 0x01, 0x00, 0x04, 0x0b, 0x08, 0x00, 0x00, 0x00, 0x00, 0x00
        /*0020*/ 	.byte	0x00, 0x00, 0x00, 0x00


//--------------------- .nv.info._ZN7cutlass13device_kernelINS_4gemm6kernel13GemmUniversalIN4cute5tupleIJiiiiEEENS1_10collective13CollectiveMmaINS1_37MainloopSm90TmaGmmaWarpSpecializedFP8ILi5ENS5_IJNS4_1CILi2EEENSA_ILi1EEESC_EEENS1_32KernelTmaWarpSpecializedPingpongEEENS5_IJNSA_ILi64EEENSA_ILi128EEESH_EEENS_12float_e5m2_tENS5_IJlSC_lEEESJ_SK_NS4_8TiledMMAINS4_8MMA_AtomIJNS4_4SM904GMMA31MMA_64x128x32_F32E5M2E5M2_SS_TNILNSO_7ScaleInE1ELSQ_1EEEEEENS4_6LayoutINS5_IJSC_SC_SC_EEENS5_IJNSA_ILi0EEESV_SV_EEEEENS5_IJNS4_10UnderscoreESY_SY_EEEEENS4_13SM90_TMA_LOADENS4_14ComposedLayoutINS4_7SwizzleILi3ELi4ELi3EEENS4_18smem_ptr_flag_bitsILi8EEENST_INS5_IJNSA_ILi8EEESH_EEENS5_IJSH_SC_EEEEEEEvNS4_8identityENS4_23SM90_TMA_LOAD_MULTICASTES1B_vS1C_EENS_8epilogue10collective6detail29Sm90TmaWarpSpecializedAdapterINS1G_15DefaultEpilogueISJ_SK_SK_NS1F_6thread17LinearCombinationISJ_Li1EffLNS1K_9ScaleType4KindE0ELNS_15FloatRoundStyleE2ESJ_EENS1_15EpilogueDefaultEEEEEvvEEEEvNT_6ParamsE --------------------------
	.section	.nv.info._ZN7cutlass13device_kernelINS_4gemm6kernel13GemmUniversalIN4cute5tupleIJiiiiEEENS1_10collective13CollectiveMmaINS1_37MainloopSm90TmaGmmaWarpSpecializedFP8ILi5ENS5_IJNS4_1CILi2EEENSA_ILi1EEESC_EEENS1_32KernelTmaWarpSpecializedPingpongEEENS5_IJNSA_ILi64EEENSA_ILi128EEESH_EEENS_12float_e5m2_tENS5_IJlSC_lEEESJ_SK_NS4_8TiledMMAINS4_8MMA_AtomIJNS4_4SM904GMMA31MMA_64x128x32_F32E5M2E5M2_SS_TNILNSO_7ScaleInE1ELSQ_1EEEEEENS4_6LayoutINS5_IJSC_SC_SC_EEENS5_IJNSA_ILi0EEESV_SV_EEEEENS5_IJNS4_10UnderscoreESY_SY_EEEEENS4_13SM90_TMA_LOADENS4_14ComposedLayoutINS4_7SwizzleILi3ELi4ELi3EEENS4_18smem_ptr_flag_bitsILi8EEENST_INS5_IJNSA_ILi8EEESH_EEENS5_IJSH_SC_EEEEEEEvNS4_8identityENS4_23SM90_TMA_LOAD_MULTICASTES1B_vS1C_EENS_8epilogue10collective6detail29Sm90TmaWarpSpecializedAdapterINS1G_15DefaultEpilogueISJ_SK_SK_NS1F_6thread17LinearCombinationISJ_Li1EffLNS1K_9ScaleType4KindE0ELNS_15FloatRoundStyleE2ESJ_EENS1_15EpilogueDefaultEEEEEvvEEEEvNT_6ParamsE,"",@"SHT_CUDA_INFO"
	.sectionflags	@""
	.align	4


	//----- nvinfo : EIATTR_CUDA_API_VERSION
	.align		4
        /*0000*/ 	.byte	0x04, 0x37
        /*0002*/ 	.short	(.L_18 - .L_17)
.L_17:
        /*0004*/ 	.word	0x00000082


	//----- nvinfo : EIATTR_KPARAM_INFO
	.align		4
.L_18:
        /*0008*/ 	.byte	0x04, 0x17
        /*000a*/ 	.short	(.L_20 - .L_19)
.L_19:
        /*000c*/ 	.word	0x00000000
        /*0010*/ 	.short	0x0000
        /*0012*/ 	.short	0x0070
        /*0014*/ 	.byte	0x00, 0xf0, 0x01, 0x10


	//----- nvinfo : EIATTR_SPARSE_MMA_MASK
	.align		4
.L_20:
        /*0018*/ 	.byte	0x03, 0x50
        /*001a*/ 	.short	0x0000


	//----- nvinfo : EIATTR_MAXREG_COUNT
	.align		4
        /*001c*/ 	.byte	0x03, 0x1b
        /*001e*/ 	.short	0x00a8


	//----- nvinfo : EIATTR_NUM_BARRIERS
	.align		4
        /*0020*/ 	.byte	0x02, 0x4c
        /*0022*/ 	.byte	0x01
	.zero		1


	//----- nvinfo : EIATTR_MERCURY_ISA_VERSION
	.align		4
        /*0024*/ 	.byte	0x03, 0x5f
        /*0026*/ 	.short	0x0101


	//----- nvinfo : EIATTR_INT_WARP_WIDE_INSTR_OFFSETS
	.align		4
        /*0028*/ 	.byte	0x04, 0x31
        /*002a*/ 	.short	(.L_22 - .L_21)


	//   ....[0]....
.L_21:
        /*002c*/ 	.word	0x000004d0


	//   ....[1]....
        /*0030*/ 	.word	0x00000510


	//   ....[2]....
        /*0034*/ 	.word	0x00000550


	//   ....[3]....
        /*0038*/ 	.word	0x000005f0


	//   ....[4]....
        /*003c*/ 	.word	0x00000610


	//   ....[5]....
        /*0040*/ 	.word	0x00000670


	//   ....[6]....
        /*0044*/ 	.word	0x00000760


	//   ....[7]....
        /*0048*/ 	.word	0x000007b0


	//   ....[8]....
        /*004c*/ 	.word	0x000032b0


	//----- nvinfo : EIATTR_COOP_GROUP_MASK_REGIDS
	.align		4
.L_22:
        /*0050*/ 	.byte	0x04, 0x29
        /*0052*/ 	.short	(.L_24 - .L_23)


	//   ....[0]....
.L_23:
        /*0054*/ 	.word	0xffffffff


	//   ....[1]....
        /*0058*/ 	.word	0xffffffff


	//   ....[2]....
        /*005c*/ 	.word	0xffffffff


	//   ....[3]....
        /*0060*/ 	.word	0xffffffff


	//   ....[4]....
        /*0064*/ 	.word	0xffffffff


	//   ....[5]....
        /*0068*/ 	.word	0xffffffff


	//   ....[6]....
        /*006c*/ 	.word	0xffffffff


	//----- nvinfo : EIATTR_COOP_GROUP_INSTR_OFFSETS
	.align		4
.L_24:
        /*0070*/ 	.byte	0x04, 0x28
        /*0072*/ 	.short	(.L_26 - .L_25)


	//   ....[0]....
.L_25:
        /*0074*/ 	.word	0x00000060


	//   ....[1]....
        /*0078*/ 	.word	0x00000070


	//   ....[2]....
        /*007c*/ 	.word	0x00000130


	//   ....[3]....
        /*0080*/ 	.word	0x000002e0


	//   ....[4]....
        /*0084*/ 	.word	0x00000320


	//   ....[5]....
        /*0088*/ 	.word	0x000003a0


	//   ....[6]....
        /*008c*/ 	.word	0x00000970


	//----- nvinfo : EIATTR_REG_RECONFIG
	.align		4
.L_26:
        /*0090*/ 	.byte	0x01, 0x54
	.zero		2


	//----- nvinfo : EIATTR_MBARRIER_INSTR_OFFSETS
	.align		4
        /*0094*/ 	.byte	0x04, 0x39
        /*0096*/ 	.short	(.L_28 - .L_27)


	//   ....[0]....
.L_27:
        /*0098*/ 	.word	0x00000230
        /*009c*/ 	.word	0x000000ff
        /*00a0*/ 	.word	0x00000000
        /*00a4*/ 	.short	0x0100
        /*00a6*/ 	.byte	0x08
	.zero		1


	//   ....[1]....
        /*00a8*/ 	.word	0x00000240
        /*00ac*/ 	.word	0x000000ff
        /*00b0*/ 	.word	0x00000028
        /*00b4*/ 	.short	0x0100
        /*00b6*/ 	.byte	0x08
	.zero		1


	//   ....[2]....
        /*00b8*/ 	.word	0x00000250
        /*00bc*/ 	.word	0x000000ff
        /*00c0*/ 	.word	0x00000008
        /*00c4*/ 	.short	0x0100
        /*00c6*/ 	.byte	0x08
	.zero		1


	//   ....[3]....
        /*00c8*/ 	.word	0x00000260
        /*00cc*/ 	.word	0x000000ff
        /*00d0*/ 	.word	0x00000030
        /*00d4*/ 	.short	0x0100
        /*00d6*/ 	.byte	0x08
	.zero		1


	//   ....[4]....
        /*00d8*/ 	.word	0x00000270
        /*00dc*/ 	.word	0x000000ff
        /*00e0*/ 	.word	0x00000010
        /*00e4*/ 	.short	0x0100
        /*00e6*/ 	.byte	0x08
	.zero		1


	//   ....[5]....
        /*00e8*/ 	.word	0x00000280
        /*00ec*/ 	.word	0x000000ff
        /*00f0*/ 	.word	0x00000038
        /*00f4*/ 	.short	0x0100
        /*00f6*/ 	.byte	0x08
	.zero		1


	//   ....[6]....
        /*00f8*/ 	.word	0x00000290
        /*00fc*/ 	.word	0x000000ff
        /*0100*/ 	.word	0x00000018
        /*0104*/ 	.short	0x0100
        /*0106*/ 	.byte	0x08
	.zero		1


	//   ....[7]....
        /*0108*/ 	.word	0x000002a0
        /*010c*/ 	.word	0x000000ff
        /*0110*/ 	.word	0x00000040
        /*0114*/ 	.short	0x0100
        /*0116*/ 	.byte	0x08
	.zero		1


	//   ....[8]....
        /*0118*/ 	.word	0x000002b0
        /*011c*/ 	.word	0x000000ff
        /*0120*/ 	.word	0x00000020
        /*0124*/ 	.short	0x0100
        /*0126*/ 	.byte	0x08
	.zero		1


	//   ....[9]....
        /*0128*/ 	.word	0x000002c0
        /*012c*/ 	.word	0x000000ff
        /*0130*/ 	.word	0x00000048
        /*0134*/ 	.short	0x0100
        /*0136*/ 	.byte	0x08
	.zero		1


	//   ....[10]....
        /*0138*/ 	.word	0x000007e0
        /*013c*/ 	.word	0x000000ff
        /*0140*/ 	.word	0x00000080
        /*0144*/ 	.short	0x0100
        /*0146*/ 	.byte	0x08
	.zero		1


	//   ....[11]....
        /*0148*/ 	.word	0x00000880
        /*014c*/ 	.word	0x000000ff
        /*0150*/ 	.word	0x00000088
        /*0154*/ 	.short	0x0100
        /*0156*/ 	.byte	0x08
	.zero		1


	//   ....[12]....
        /*0158*/ 	.word	0x000008f0
        /*015c*/ 	.word	0x000000ff
        /*0160*/ 	.word	0x00000060
        /*0164*/ 	.short	0x0100
        /*0166*/ 	.byte	0x09
	.zero		1


	//   ....[13]....
        /*0168*/ 	.word	0x00000900
        /*016c*/ 	.word	0x000000ff
        /*0170*/ 	.word	0x00000068
        /*0174*/ 	.short	0x0100
        /*0176*/ 	.byte	0x09
	.zero		1


	//   ....[14]....
        /*0178*/ 	.word	0x00000910
        /*017c*/ 	.word	0x000000ff
        /*0180*/ 	.word	0x00000070
        /*0184*/ 	.short	0x0100
        /*0186*/ 	.byte	0x09
	.zero		1


	//   ....[15]....
        /*0188*/ 	.word	0x00000920
        /*018c*/ 	.word	0x000000ff
        /*0190*/ 	.word	0x00000078
        /*0194*/ 	.short	0x0100
        /*0196*/ 	.byte	0x09
	.zero		1


	//   ....[16]....
        /*0198*/ 	.word	0x00001680
        /*019c*/ 	.word	0x000000ff
        /*01a0*/ 	.word	0xfffffff8
        /*01a4*/ 	.short	0x010a
        /*01a6*/ 	.byte	0x0b
	.zero		1


	//   ....[17]....
        /*01a8*/ 	.word	0x00001b60
        /*01ac*/ 	.word	0x000000ff
        /*01b0*/ 	.word	0x00000000
        /*01b4*/ 	.short	0x010a
        /*01b6*/ 	.byte	0x06
	.zero		1


	//   ....[18]....
        /*01b8*/ 	.word	0x00001ba0
        /*01bc*/ 	.word	0x000000ff
        /*01c0*/ 	.word	0x00000000
        /*01c4*/ 	.short	0x010a
        /*01c6*/ 	.byte	0x06
	.zero		1


	//   ....[19]....
        /*01c8*/ 	.word	0x00002560
        /*01cc*/ 	.word	0x000000ff
        /*01d0*/ 	.word	0x00000000
        /*01d4*/ 	.short	0x010a
        /*01d6*/ 	.byte	0x10
	.zero		1


	//   ....[20]....
        /*01d8*/ 	.word	0x000025a0
        /*01dc*/ 	.word	0x000000ff
        /*01e0*/ 	.word	0x00000000
        /*01e4*/ 	.short	0x010a
        /*01e6*/ 	.byte	0x10
	.zero		1


	//   ....[21]....
        /*01e8*/ 	.word	0x00002cc0
        /*01ec*/ 	.word	0x00000015
        /*01f0*/ 	.word	0x00000000
        /*01f4*/ 	.short	0x0101
        /*01f6*/ 	.byte	0x3f
	.zero		1


	//   ....[22]....
        /*01f8*/ 	.word	0x00003240
        /*01fc*/ 	.word	0x00000013
        /*0200*/ 	.word	0x00000000
        /*0204*/ 	.short	0x0101
        /*0206*/ 	.byte	0x16
	.zero		1


	//   ....[23]....
        /*0208*/ 	.word	0x00003350
        /*020c*/ 	.word	0x00000013
        /*0210*/ 	.word	0x00000000
        /*0214*/ 	.short	0x0101
        /*0216*/ 	.byte	0x3f
	.zero		1


	//   ....[24]....
        /*0218*/ 	.word	0x00003410
        /*021c*/ 	.word	0x000000ff
        /*0220*/ 	.word	0x00000008
        /*0224*/ 	.short	0x010a
        /*0226*/ 	.byte	0x0b
	.zero		1


	//   ....[25]....
        /*0228*/ 	.word	0x00007cb0
        /*022c*/ 	.word	0x00000004
        /*0230*/ 	.word	0x00000000
        /*0234*/ 	.short	0x0101
        /*0236*/ 	.byte	0x16
	.zero		1


	//   ....[26]....
        /*0238*/ 	.word	0x000085e0
        /*023c*/ 	.word	0x00000015
        /*0240*/ 	.word	0x00000028
        /*0244*/ 	.short	0x010a
        /*0246*/ 	.byte	0x3f
	.zero		1


	//   ....[27]....
        /*0248*/ 	.word	0x00008970
        /*024c*/ 	.word	0x0000000a
        /*0250*/ 	.word	0x00000088
        /*0254*/ 	.short	0x0101
        /*0256*/ 	.byte	0x3f
	.zero		1


	//   ....[28]....
        /*0258*/ 	.word	0x000090e0
        /*025c*/ 	.word	0x00000005
        /*0260*/ 	.word	0x00000000
        /*0264*/ 	.short	0x010a
        /*0266*/ 	.byte	0x3f
	.zero		1


	//   ....[29]....
        /*0268*/ 	.word	0x00009160
        /*026c*/ 	.word	0x00000007
        /*0270*/ 	.word	0x00000000
        /*0274*/ 	.short	0x010a
        /*0276*/ 	.byte	0x3f
	.zero		1


	//   ....[30]....
        /*0278*/ 	.word	0x000091f0
        /*027c*/ 	.word	0x00000008
        /*0280*/ 	.word	0x00000000
        /*0284*/ 	.short	0x010a
        /*0286*/ 	.byte	0x3f
	.zero		1


	//   ....[31]....
        /*0288*/ 	.word	0x00009280
        /*028c*/ 	.word	0x0000000b
        /*0290*/ 	.word	0x00000000
        /*0294*/ 	.short	0x010a
        /*0296*/ 	.byte	0x3f
	.zero		1


	//   ....[32]....
        /*0298*/ 	.word	0x00009310
        /*029c*/ 	.word	0x00000003
        /*02a0*/ 	.word	0x00000000
        /*02a4*/ 	.short	0x010a
        /*02a6*/ 	.byte	0x3f
	.zero		1


	//   ....[33]....
        /*02a8*/ 	.word	0x00009380
        /*02ac*/ 	.word	0x00000013
        /*02b0*/ 	.word	0xfffffff8
        /*02b4*/ 	.short	0x010a
        /*02b6*/ 	.byte	0x3f
	.zero		1


	//   ....[34]....
        /*02b8*/ 	.word	0x000093e0
        /*02bc*/ 	.word	0x00000013
        /*02c0*/ 	.word	0x00000000
        /*02c4*/ 	.short	0x010a
        /*02c6*/ 	.byte	0x3f
	.zero		1


	//   ....[35]....
        /*02c8*/ 	.word	0x00009440
        /*02cc*/ 	.word	0x00000015
        /*02d0*/ 	.word	0x00000000
        /*02d4*/ 	.short	0x010a
        /*02d6*/ 	.byte	0x3f
	.zero		1


	//   ....[36]....
        /*02d8*/ 	.word	0x000094a0
        /*02dc*/ 	.word	0x00000013
        /*02e0*/ 	.word	0x00000008
        /*02e4*/ 	.short	0x010a
        /*02e6*/ 	.byte	0x3f
	.zero		1


	//   ....[37]....
        /*02e8*/ 	.word	0x00009570
        /*02ec*/ 	.word	0x00000015
        /*02f0*/ 	.word	0x00000028
        /*02f4*/ 	.short	0x010a
        /*02f6*/ 	.byte	0x3f
	.zero		1


	//   ....[38]....
        /*02f8*/ 	.word	0x00009650
        /*02fc*/ 	.word	0x00000005
        /*0300*/ 	.word	0x00000000
        /*0304*/ 	.short	0x010a
        /*0306*/ 	.byte	0x3f
	.zero		1


	//   ....[39]....
        /*0308*/ 	.word	0x000096a0
        /*030c*/ 	.word	0x00000007
        /*0310*/ 	.word	0x00000000
        /*0314*/ 	.short	0x010a
        /*0316*/ 	.byte	0x3f
	.zero		1


	//   ....[40]....
        /*0318*/ 	.word	0x000096f0
        /*031c*/ 	.word	0x00000008
        /*0320*/ 	.word	0x00000000
        /*0324*/ 	.short	0x010a
        /*0326*/ 	.byte	0x3f
	.zero		1


	//   ....[41]....
        /*0328*/ 	.word	0x00009740
        /*032c*/ 	.word	0x0000000b
        /*0330*/ 	.word	0x00000000
        /*0334*/ 	.short	0x010a
        /*0336*/ 	.byte	0x3f
	.zero		1


	//----- nvinfo : EIATTR_NUM_MBARRIERS
	.align		4
.L_28:
        /*0338*/ 	.byte	0x03, 0x38
        /*033a*/ 	.short	0x0010


	//----- nvinfo : EIATTR_EXIT_INSTR_OFFSETS
	.align		4
        /*033c*/ 	.byte	0x04, 0x1c
        /*033e*/ 	.short	(.L_30 - .L_29)


	//   ....[0]....
.L_29:
        /*0340*/ 	.word	0x000013c0


	//   ....[1]....
        /*0344*/ 	.word	0x00001420


	//   ....[2]....
        /*0348*/ 	.word	0x000082c0


	//   ....[3]....
        /*034c*/ 	.word	0x000082f0


	//   ....[4]....
        /*0350*/ 	.word	0x00009360


	//----- nvinfo : EIATTR_MAX_THREADS
	.align		4
.L_30:
        /*0354*/ 	.byte	0x04, 0x05
        /*0356*/ 	.short	(.L_32 - .L_31)
.L_31:
        /*0358*/ 	.word	0x00000180
        /*035c*/ 	.word	0x00000001
        /*0360*/ 	.word	0x00000001


	//----- nvinfo : EIATTR_CRS_STACK_SIZE
	.align		4
.L_32:
        /*0364*/ 	.byte	0x04, 0x1e
        /*0366*/ 	.short	(.L_34 - .L_33)
.L_33:
        /*0368*/ 	.word	0x00000000


	//----- nvinfo : EIATTR_CBANK_PARAM_SIZE
	.align		4
.L_34:
        /*036c*/ 	.byte	0x03, 0x19
        /*036e*/ 	.short	0x0470


	//----- nvinfo : EIATTR_PARAM_CBANK
	.align		4
        /*0370*/ 	.byte	0x04, 0x0a
        /*0372*/ 	.short	(.L_36 - .L_35)
	.align		4
.L_35:
        /*0374*/ 	.word	index@(.nv.constant0._ZN7cutlass13device_kernelINS_4gemm6kernel13GemmUniversalIN4cute5tupleIJiiiiEEENS1_10collective13CollectiveMmaINS1_37MainloopSm90TmaGmmaWarpSpecializedFP8ILi5ENS5_IJNS4_1CILi2EEENSA_ILi1EEESC_EEENS1_32KernelTmaWarpSpecializedPingpongEEENS5_IJNSA_ILi64EEENSA_ILi128EEESH_EEENS_12float_e5m2_tENS5_IJlSC_lEEESJ_SK_NS4_8TiledMMAINS4_8MMA_AtomIJNS4_4SM904GMMA31MMA_64x128x32_F32E5M2E5M2_SS_TNILNSO_7ScaleInE1ELSQ_1EEEEEENS4_6LayoutINS5_IJSC_SC_SC_EEENS5_IJNSA_ILi0EEESV_SV_EEEEENS5_IJNS4_10UnderscoreESY_SY_EEEEENS4_13SM90_TMA_LOADENS4_14ComposedLayoutINS4_7SwizzleILi3ELi4ELi3EEENS4_18smem_ptr_flag_bitsILi8EEENST_INS5_IJNSA_ILi8EEESH_EEENS5_IJSH_SC_EEEEEEEvNS4_8identityENS4_23SM90_TMA_LOAD_MULTICASTES1B_vS1C_EENS_8epilogue10collective6detail29Sm90TmaWarpSpecializedAdapterINS1G_15DefaultEpilogueISJ_SK_SK_NS1F_6thread17LinearCombinationISJ_Li1EffLNS1K_9ScaleType4KindE0ELNS_15FloatRoundStyleE2ESJ_EENS1_15EpilogueDefaultEEEEEvvEEEEvNT_6ParamsE)
        /*0378*/ 	.short	0x0210
        /*037a*/ 	.short	0x0470


	//----- nvinfo : EIATTR_SW_WAR
	.align		4
.L_36:
        /*037c*/ 	.byte	0x04, 0x36
        /*037e*/ 	.short	(.L_38 - .L_37)
.L_37:
        /*0380*/ 	.word	0x00000008
.L_38:


//--------------------- .nv.callgraph             --------------------------
	.section	.nv.callgraph,"",@"SHT_CUDA_CALLGRAPH"
	.align	4
	.sectionentsize	8
	.align		4
        /*0000*/ 	.word	0x00000000
	.align		4
        /*0004*/ 	.word	0xffffffff
	.align		4
        /*0008*/ 	.word	0x00000000
	.align		4
        /*000c*/ 	.word	0xfffffffe
	.align		4
        /*0010*/ 	.word	0x00000000
	.align		4
        /*0014*/ 	.word	0xfffffffd
	.align		4
        /*0018*/ 	.word	0x00000000
	.align		4
        /*001c*/ 	.word	0xfffffffc


//--------------------- .nv.constant4             --------------------------
	.section	.nv.constant4,"a",@progbits
	.align	8
	.align		8
.nv.constant4:
        /*0000*/ 	.dword	_ZN39_INTERNAL_44fa8fc5_4_k_cu_438d09d2_55014cuda3std3__45__cpo5beginE
	.align		8
        /*0008*/ 	.dword	_ZN39_INTERNAL_44fa8fc5_4_k_cu_438d09d2_55014cuda3std3__45__cpo3endE
	.align		8
        /*0010*/ 	.dword	_ZN39_INTERNAL_44fa8fc5_4_k_cu_438d09d2_55014cuda3std3__45__cpo6cbeginE
	.align		8
        /*0018*/ 	.dword	_ZN39_INTERNAL_44fa8fc5_4_k_cu_438d09d2_55014cuda3std3__45__cpo4cendE
	.align		8
        /*0020*/ 	.dword	_ZN39_INTERNAL_44fa8fc5_4_k_cu_438d09d2_55014cuda3std3__441_GLOBAL__N__44fa8fc5_4_k_cu_438d09d2_55016ignoreE
	.align		8
        /*0028*/ 	.dword	_ZN39_INTERNAL_44fa8fc5_4_k_cu_438d09d2_55014cuda3std3__419piecewise_constructE
	.align		8
        /*0030*/ 	.dword	_ZN39_INTERNAL_44fa8fc5_4_k_cu_438d09d2_55014cuda3std3__48in_placeE
	.align		8
        /*0038*/ 	.dword	_ZN39_INTERNAL_44fa8fc5_4_k_cu_438d09d2_55014cuda3std6ranges3__45__cpo4swapE
	.align		8
        /*0040*/ 	.dword	_ZN39_INTERNAL_44fa8fc5_4_k_cu_438d09d2_55014cuda3std6ranges3__45__cpo9iter_moveE
	.align		8
        /*0048*/ 	.dword	_ZN39_INTERNAL_44fa8fc5_4_k_cu_438d09d2_55014cute7productE
	.align		8
        /*0050*/ 	.dword	_ZN39_INTERNAL_44fa8fc5_4_k_cu_438d09d2_55014cute1_E


//--------------------- .text._ZN7cutlass13device_kernelINS_4gemm6kernel13GemmUniversalIN4cute5tupleIJiiiiEEENS1_10collective13CollectiveMmaINS1_37MainloopSm90TmaGmmaWarpSpecializedFP8ILi5ENS5_IJNS4_1CILi2EEENSA_ILi1EEESC_EEENS1_32KernelTmaWarpSpecializedPingpongEEENS5_IJNSA_ILi64EEENSA_ILi128EEESH_EEENS_12float_e5m2_tENS5_IJlSC_lEEESJ_SK_NS4_8TiledMMAINS4_8MMA_AtomIJNS4_4SM904GMMA31MMA_64x128x32_F32E5M2E5M2_SS_TNILNSO_7ScaleInE1ELSQ_1EEEEEENS4_6LayoutINS5_IJSC_SC_SC_EEENS5_IJNSA_ILi0EEESV_SV_EEEEENS5_IJNS4_10UnderscoreESY_SY_EEEEENS4_13SM90_TMA_LOADENS4_14ComposedLayoutINS4_7SwizzleILi3ELi4ELi3EEENS4_18smem_ptr_flag_bitsILi8EEENST_INS5_IJNSA_ILi8EEESH_EEENS5_IJSH_SC_EEEEEEEvNS4_8identityENS4_23SM90_TMA_LOAD_MULTICASTES1B_vS1C_EENS_8epilogue10collective6detail29Sm90TmaWarpSpecializedAdapterINS1G_15DefaultEpilogueISJ_SK_SK_NS1F_6thread17LinearCombinationISJ_Li1EffLNS1K_9ScaleType4KindE0ELNS_15FloatRoundStyleE2ESJ_EENS1_15EpilogueDefaultEEEEEvvEEEEvNT_6ParamsE --------------------------
	.section	.text._ZN7cutlass13device_kernelINS_4gemm6kernel13GemmUniversalIN4cute5tupleIJiiiiEEENS1_10collective13CollectiveMmaINS1_37MainloopSm90TmaGmmaWarpSpecializedFP8ILi5ENS5_IJNS4_1CILi2EEENSA_ILi1EEESC_EEENS1_32KernelTmaWarpSpecializedPingpongEEENS5_IJNSA_ILi64EEENSA_ILi128EEESH_EEENS_12float_e5m2_tENS5_IJlSC_lEEESJ_SK_NS4_8TiledMMAINS4_8MMA_AtomIJNS4_4SM904GMMA31MMA_64x128x32_F32E5M2E5M2_SS_TNILNSO_7ScaleInE1ELSQ_1EEEEEENS4_6LayoutINS5_IJSC_SC_SC_EEENS5_IJNSA_ILi0EEESV_SV_EEEEENS5_IJNS4_10UnderscoreESY_SY_EEEEENS4_13SM90_TMA_LOADENS4_14ComposedLayoutINS4_7SwizzleILi3ELi4ELi3EEENS4_18smem_ptr_flag_bitsILi8EEENST_INS5_IJNSA_ILi8EEESH_EEENS5_IJSH_SC_EEEEEEEvNS4_8identityENS4_23SM90_TMA_LOAD_MULTICASTES1B_vS1C_EENS_8epilogue10collective6detail29Sm90TmaWarpSpecializedAdapterINS1G_15DefaultEpilogueISJ_SK_SK_NS1F_6thread17LinearCombinationISJ_Li1EffLNS1K_9ScaleType4KindE0ELNS_15FloatRoundStyleE2ESJ_EENS1_15EpilogueDefaultEEEEEvvEEEEvNT_6ParamsE,"ax",@progbits
	.align	128
.text._ZN7cutlass13device_kernelINS_4gemm6kernel13GemmUniversalIN4cute5tupleIJiiiiEEENS1_10collective13CollectiveMmaINS1_37MainloopSm90TmaGmmaWarpSpecializedFP8ILi5ENS5_IJNS4_1CILi2EEENSA_ILi1EEESC_EEENS1_32KernelTmaWarpSpecializedPingpongEEENS5_IJNSA_ILi64EEENSA_ILi128EEESH_EEENS_12float_e5m2_tENS5_IJlSC_lEEESJ_SK_NS4_8TiledMMAINS4_8MMA_AtomIJNS4_4SM904GMMA31MMA_64x128x32_F32E5M2E5M2_SS_TNILNSO_7ScaleInE1ELSQ_1EEEEEENS4_6LayoutINS5_IJSC_SC_SC_EEENS5_IJNSA_ILi0EEESV_SV_EEEEENS5_IJNS4_10UnderscoreESY_SY_EEEEENS4_13SM90_TMA_LOADENS4_14ComposedLayoutINS4_7SwizzleILi3ELi4ELi3EEENS4_18smem_ptr_flag_bitsILi8EEENST_INS5_IJNSA_ILi8EEESH_EEENS5_IJSH_SC_EEEEEEEvNS4_8identityENS4_23SM90_TMA_LOAD_MULTICASTES1B_vS1C_EENS_8epilogue10collective6detail29Sm90TmaWarpSpecializedAdapterINS1G_15DefaultEpilogueISJ_SK_SK_NS1F_6thread17LinearCombinationISJ_Li1EffLNS1K_9ScaleType4KindE0ELNS_15FloatRoundStyleE2ESJ_EENS1_15EpilogueDefaultEEEEEvvEEEEvNT_6ParamsE:
        .type           _ZN7cutlass13device_kernelINS_4gemm6kernel13GemmUniversalIN4cute5tupleIJiiiiEEENS1_10collective13CollectiveMmaINS1_37MainloopSm90TmaGmmaWarpSpecializedFP8ILi5ENS5_IJNS4_1CILi2EEENSA_ILi1EEESC_EEENS1_32KernelTmaWarpSpecializedPingpongEEENS5_IJNSA_ILi64EEENSA_ILi128EEESH_EEENS_12float_e5m2_tENS5_IJlSC_lEEESJ_SK_NS4_8TiledMMAINS4_8MMA_AtomIJNS4_4SM904GMMA31MMA_64x128x32_F32E5M2E5M2_SS_TNILNSO_7ScaleInE1ELSQ_1EEEEEENS4_6LayoutINS5_IJSC_SC_SC_EEENS5_IJNSA_ILi0EEESV_SV_EEEEENS5_IJNS4_10UnderscoreESY_SY_EEEEENS4_13SM90_TMA_LOADENS4_14ComposedLayoutINS4_7SwizzleILi3ELi4ELi3EEENS4_18smem_ptr_flag_bitsILi8EEENST_INS5_IJNSA_ILi8EEESH_EEENS5_IJSH_SC_EEEEEEEvNS4_8identityENS4_23SM90_TMA_LOAD_MULTICASTES1B_vS1C_EENS_8epilogue10collective6detail29Sm90TmaWarpSpecializedAdapterINS1G_15DefaultEpilogueISJ_SK_SK_NS1F_6thread17LinearCombinationISJ_Li1EffLNS1K_9ScaleType4KindE0ELNS_15FloatRoundStyleE2ESJ_EENS1_15EpilogueDefaultEEEEEvvEEEEvNT_6ParamsE,@function
        .size           _ZN7cutlass13device_kernelINS_4gemm6kernel13GemmUniversalIN4cute5tupleIJiiiiEEENS1_10collective13CollectiveMmaINS1_37MainloopSm90TmaGmmaWarpSpecializedFP8ILi5ENS5_IJNS4_1CILi2EEENSA_ILi1EEESC_EEENS1_32KernelTmaWarpSpecializedPingpongEEENS5_IJNSA_ILi64EEENSA_ILi128EEESH_EEENS_12float_e5m2_tENS5_IJlSC_lEEESJ_SK_NS4_8TiledMMAINS4_8MMA_AtomIJNS4_4SM904GMMA31MMA_64x128x32_F32E5M2E5M2_SS_TNILNSO_7ScaleInE1ELSQ_1EEEEEENS4_6LayoutINS5_IJSC_SC_SC_EEENS5_IJNSA_ILi0EEESV_SV_EEEEENS5_IJNS4_10UnderscoreESY_SY_EEEEENS4_13SM90_TMA_LOADENS4_14ComposedLayoutINS4_7SwizzleILi3ELi4ELi3EEENS4_18smem_ptr_flag_bitsILi8EEENST_INS5_IJNSA_ILi8EEESH_EEENS5_IJSH_SC_EEEEEEEvNS4_8identityENS4_23SM90_TMA_LOAD_MULTICASTES1B_vS1C_EENS_8epilogue10collective6detail29Sm90TmaWarpSpecializedAdapterINS1G_15DefaultEpilogueISJ_SK_SK_NS1F_6thread17LinearCombinationISJ_Li1EffLNS1K_9ScaleType4KindE0ELNS_15FloatRoundStyleE2ESJ_EENS1_15EpilogueDefaultEEEEEvvEEEEvNT_6ParamsE,(.L_x_210 - _ZN7cutlass13device_kernelINS_4gemm6kernel13GemmUniversalIN4cute5tupleIJiiiiEEENS1_10collective13CollectiveMmaINS1_37MainloopSm90TmaGmmaWarpSpecializedFP8ILi5ENS5_IJNS4_1CILi2EEENSA_ILi1EEESC_EEENS1_32KernelTmaWarpSpecializedPingpongEEENS5_IJNSA_ILi64EEENSA_ILi128EEESH_EEENS_12float_e5m2_tENS5_IJlSC_lEEESJ_SK_NS4_8TiledMMAINS4_8MMA_AtomIJNS4_4SM904GMMA31MMA_64x128x32_F32E5M2E5M2_SS_TNILNSO_7ScaleInE1ELSQ_1EEEEEENS4_6LayoutINS5_IJSC_SC_SC_EEENS5_IJNSA_ILi0EEESV_SV_EEEEENS5_IJNS4_10UnderscoreESY_SY_EEEEENS4_13SM90_TMA_LOADENS4_14ComposedLayoutINS4_7SwizzleILi3ELi4ELi3EEENS4_18smem_ptr_flag_bitsILi8EEENST_INS5_IJNSA_ILi8EEESH_EEENS5_IJSH_SC_EEEEEEEvNS4_8identityENS4_23SM90_TMA_LOAD_MULTICASTES1B_vS1C_EENS_8epilogue10collective6detail29Sm90TmaWarpSpecializedAdapterINS1G_15DefaultEpilogueISJ_SK_SK_NS1F_6thread17LinearCombinationISJ_Li1EffLNS1K_9ScaleType4KindE0ELNS_15FloatRoundStyleE2ESJ_EENS1_15EpilogueDefaultEEEEEvvEEEEvNT_6ParamsE)
        .other          _ZN7cutlass13device_kernelINS_4gemm6kernel13GemmUniversalIN4cute5tupleIJiiiiEEENS1_10collective13CollectiveMmaINS1_37MainloopSm90TmaGmmaWarpSpecializedFP8ILi5ENS5_IJNS4_1CILi2EEENSA_ILi1EEESC_EEENS1_32KernelTmaWarpSpecializedPingpongEEENS5_IJNSA_ILi64EEENSA_ILi128EEESH_EEENS_12float_e5m2_tENS5_IJlSC_lEEESJ_SK_NS4_8TiledMMAINS4_8MMA_AtomIJNS4_4SM904GMMA31MMA_64x128x32_F32E5M2E5M2_SS_TNILNSO_7ScaleInE1ELSQ_1EEEEEENS4_6LayoutINS5_IJSC_SC_SC_EEENS5_IJNSA_ILi0EEESV_SV_EEEEENS5_IJNS4_10UnderscoreESY_SY_EEEEENS4_13SM90_TMA_LOADENS4_14ComposedLayoutINS4_7SwizzleILi3ELi4ELi3EEENS4_18smem_ptr_flag_bitsILi8EEENST_INS5_IJNSA_ILi8EEESH_EEENS5_IJSH_SC_EEEEEEEvNS4_8identityENS4_23SM90_TMA_LOAD_MULTICASTES1B_vS1C_EENS_8epilogue10collective6detail29Sm90TmaWarpSpecializedAdapterINS1G_15DefaultEpilogueISJ_SK_SK_NS1F_6thread17LinearCombinationISJ_Li1EffLNS1K_9ScaleType4KindE0ELNS_15FloatRoundStyleE2ESJ_EENS1_15EpilogueDefaultEEEEEvvEEEEvNT_6ParamsE,@"STO_CUDA_ENTRY STV_DEFAULT"
_ZN7cutlass13device_kernelINS_4gemm6kernel13GemmUniversalIN4cute5tupleIJiiiiEEENS1_10collective13CollectiveMmaINS1_37MainloopSm90TmaGmmaWarpSpecializedFP8ILi5ENS5_IJNS4_1CILi2EEENSA_ILi1EEESC_EEENS1_32KernelTmaWarpSpecializedPingpongEEENS5_IJNSA_ILi64EEENSA_ILi128EEESH_EEENS_12float_e5m2_tENS5_IJlSC_lEEESJ_SK_NS4_8TiledMMAINS4_8MMA_AtomIJNS4_4SM904GMMA31MMA_64x128x32_F32E5M2E5M2_SS_TNILNSO_7ScaleInE1ELSQ_1EEEEEENS4_6LayoutINS5_IJSC_SC_SC_EEENS5_IJNSA_ILi0EEESV_SV_EEEEENS5_IJNS4_10UnderscoreESY_SY_EEEEENS4_13SM90_TMA_LOADENS4_14ComposedLayoutINS4_7SwizzleILi3ELi4ELi3EEENS4_18smem_ptr_flag_bitsILi8EEENST_INS5_IJNSA_ILi8EEESH_EEENS5_IJSH_SC_EEEEEEEvNS4_8identityENS4_23SM90_TMA_LOAD_MULTICASTES1B_vS1C_EENS_8epilogue10collective6detail29Sm90TmaWarpSpecializedAdapterINS1G_15DefaultEpilogueISJ_SK_SK_NS1F_6thread17LinearCombinationISJ_Li1EffLNS1K_9ScaleType4KindE0ELNS_15FloatRoundStyleE2ESJ_EENS1_15EpilogueDefaultEEEEEvvEEEEvNT_6ParamsE:
[----:B------:R-:W-:Y:S01]  /*0000*/  LDC R1, c[0x0][0x28] ;  /* 0x00000a00ff017b82 */ /* 0x000fe20000000800 */
[----:B------:R-:W0:Y:S01]  /*0010*/  S2R R11, SR_TID.X ;  /* 0x00000000000b7919 */ /* 0x000e220000002100 */
[----:B------:R-:W-:Y:S01]  /*0020*/  ELECT P0, URZ, PT ;  /* 0x00000000003f782f */ /* 0x000fe20003800000 */
[----:B------:R-:W-:Y:S01]  /*0030*/  BSSY B0, `(.L_x_0) ;  /* 0x000000f000007945 */ /* 0x000fe20003800000 */
[--C-:B0-----:R-:W-:Y:S02]  /*0040*/  SHF.R.U32.HI R0, RZ, 0x5, R11.reuse ;  /* 0x00000005ff007819 */ /* 0x101fe4000001160b */
[----:B------:R-:W-:-:S03]  /*0050*/  SHF.R.U32.HI R5, RZ, 0x7, R11 ;  /* 0x00000007ff057819 */ /* 0x000fc6000001160b */
[----:B------:R-:W0:Y:S04]  /*0060*/  SHFL.IDX PT, R2, R0, RZ, 0x1f ;  /* 0x00001fff00027589 */ /* 0x000e2800000e0000 */
[----:B------:R1:W2:Y:S01]  /*0070*/  SHFL.IDX PT, R6, R5, RZ, 0x1f ;  /* 0x00001fff05067589 */ /* 0x0002a200000e0000 */
[----:B0-----:R-:W-:-:S13]  /*0080*/  ISETP.NE.OR P0, PT, R2, RZ, !P0 ;  /* 0x000000ff0200720c */ /* 0x001fda0004705670 */
[----:B-12---:R-:W-:Y:S05]  /*0090*/  @P0 BRA `(.L_x_1) ;  /* 0x0000000000200947 */ /* 0x006fea0003800000 */
[----:B------:R-:W-:Y:S02]  /*00a0*/  ULDC.64 UR4, c[0x0][0x198] ;  /* 0x0000660000047ab9 */ /* 0x000fe40000000a00 */
[----:B------:R-:W-:Y:S02]  /*00b0*/  UIADD3 UR6, UP0, UR4, 0xf0, URZ ;  /* 0x000000f004067890 */ /* 0x000fe4000ff1e03f */
[----:B------:R-:W-:Y:S02]  /*00c0*/  UIADD3 UR4, UP1, UR4, 0x1f0, URZ ;  /* 0x000001f004047890 */ /* 0x000fe4000ff3e03f */
[----:B------:R-:W-:Y:S02]  /*00d0*/  UIADD3.X UR7, URZ, UR5, URZ, UP0, !UPT ;  /* 0x000000053f077290 */ /* 0x000fe400087fe43f */
[----:B------:R-:W-:-:S07]  /*00e0*/  UIADD3.X UR5, URZ, UR5, URZ, UP1, !UPT ;  /* 0x000000053f057290 */ /* 0x000fce0008ffe43f */
[----:B------:R0:W-:Y:S02]  /*00f0*/  UTMACCTL.PF [UR6] ;  /* 0x00000000060079b9 */ /* 0x0001e40008040000 */
[----:B------:R0:W-:Y:S02]  /*0100*/  UTMACCTL.PF [UR4] ;  /* 0x00000000040079b9 */ /* 0x0001e40008040000 */
[----:B0-----:R-:W-:Y:S01]  /*0110*/  NOP ;  /* 0x0000000000007918 */ /* 0x001fe20000000000 */
.L_x_1:
[----:B------:R-:W-:Y:S05]  /*0120*/  BSYNC B0 ;  /* 0x0000000000007941 */ /* 0x000fea0003800000 */
.L_x_0:
[----:B------:R-:W0:Y:S02]  /*0130*/  SHFL.IDX PT, R7, R0, RZ, 0x1f ;  /* 0x00001fff00077589 */ /* 0x000e2400000e0000 */
[----:B0-----:R-:W-:-:S13]  /*0140*/  ISETP.NE.AND P0, PT, R7, RZ, PT ;  /* 0x000000ff0700720c */ /* 0x001fda0003f05270 */
[----:B------:R-:W-:Y:S05]  /*0150*/  @P0 BRA `(.L_x_2) ;  /* 0x0000000000600947 */ /* 0x000fea0003800000 */
[----:B------:R-:W0:Y:S01]  /*0160*/  S2UR UR8, SR_CgaCtaId ;  /* 0x00000000000879c3 */ /* 0x000e220000008800 */
[----:B------:R-:W-:Y:S01]  /*0170*/  UMOV UR4, 0x400 ;  /* 0x0000040000047882 */ /* 0x000fe20000000000 */
[----:B------:R-:W-:Y:S01]  /*0180*/  UMOV UR5, 0x1 ;  /* 0x0000000100057882 */ /* 0x000fe20000000000 */
[----:B------:R-:W-:Y:S01]  /*0190*/  UMOV UR6, 0x2 ;  /* 0x0000000200067882 */ /* 0x000fe20000000000 */
[----:B------:R-:W-:Y:S01]  /*01a0*/  ELECT P0, URZ, PT ;  /* 0x00000000003f782f */ /* 0x000fe20003800000 */
[----:B------:R-:W-:-:S04]  /*01b0*/  UIADD3 UR6, -UR6, 0x100000, URZ ;  /* 0x0010000006067890 */ /* 0x000fc8000fffe13f */
[----:B------:R-:W-:Y:S02]  /*01c0*/  USHF.L.U32 UR7, UR6, 0xb, URZ ;  /* 0x0000000b06077899 */ /* 0x000fe4000800063f */
[----:B------:R-:W-:Y:S02]  /*01d0*/  USHF.L.U32 UR6, UR6, 0x1, URZ ;  /* 0x0000000106067899 */ /* 0x000fe4000800063f */
[----:B0-----:R-:W-:Y:S02]  /*01e0*/  ULEA UR8, UR8, UR4, 0x18 ;  /* 0x0000000408087291 */ /* 0x001fe4000f8ec03f */
[----:B------:R-:W-:-:S04]  /*01f0*/  UIADD3 UR4, -UR5, 0x100000, URZ ;  /* 0x0010000005047890 */ /* 0x000fc8000fffe13f */
[----:B------:R-:W-:Y:S02]  /*0200*/  USHF.L.U32 UR5, UR4, 0xb, URZ ;  /* 0x0000000b04057899 */ /* 0x000fe4000800063f */
[----:B------:R-:W-:Y:S01]  /*0210*/  USHF.L.U32 UR4, UR4, 0x1, URZ ;  /* 0x0000000104047899 */ /* 0x000fe2000800063f */
[----:B------:R-:W0:Y:S11]  /*0220*/  FENCE.VIEW.ASYNC.S ;  /* 0x00000000000073c6 */ /* 0x000e360000000000 */
[----:B0-----:R0:W1:Y:S01]  /*0230*/  SYNCS.EXCH.64 URZ, [UR8], UR4 ;  /* 0x00000004083f75b2 */ /* 0x0010620008000100 */
[----:B------:R0:W2:Y:S01]  /*0240*/  SYNCS.EXCH.64 URZ, [UR8+0x28], UR6 ;  /* 0x00002806083f75b2 */ /* 0x0000a20008000100 */
[----:B------:R0:W3:Y:S01]  /*0250*/  SYNCS.EXCH.64 URZ, [UR8+0x8], UR4 ;  /* 0x00000804083f75b2 */ /* 0x0000e20008000100 */
[----:B------:R0:W4:Y:S01]  /*0260*/  SYNCS.EXCH.64 URZ, [UR8+0x30], UR6 ;  /* 0x00003006083f75b2 */ /* 0x0001220008000100 */
[----:B------:R0:W0:Y:S01]  /*0270*/  SYNCS.EXCH.64 URZ, [UR8+0x10], UR4 ;  /* 0x00001004083f75b2 */ /* 0x0000220008000100 */
[----:B------:R0:W0:Y:S01]  /*0280*/  SYNCS.EXCH.64 URZ, [UR8+0x38], UR6 ;  /* 0x00003806083f75b2 */ /* 0x0000220008000100 */
[----:B------:R0:W0:Y:S01]  /*0290*/  SYNCS.EXCH.64 URZ, [UR8+0x18], UR4 ;  /* 0x00001804083f75b2 */ /* 0x0000220008000100 */
[----:B------:R0:W0:Y:S01]  /*02a0*/  SYNCS.EXCH.64 URZ, [UR8+0x40], UR6 ;  /* 0x00004006083f75b2 */ /* 0x0000220008000100 */
[----:B------:R0:W0:Y:S01]  /*02b0*/  SYNCS.EXCH.64 URZ, [UR8+0x20], UR4 ;  /* 0x00002004083f75b2 */ /* 0x0000220008000100 */
[----:B------:R0:W0:Y:S01]  /*02c0*/  SYNCS.EXCH.64 URZ, [UR8+0x48], UR6 ;  /* 0x00004806083f75b2 */ /* 0x0000220008000100 */
[----:B------:R-:W-:Y:S01]  /*02d0*/  NOP ;  /* 0x0000000000007918 */ /* 0x000fe20000000000 */
.L_x_2:
[----:B------:R-:W5:Y:S01]  /*02e0*/  SHFL.IDX PT, R3, R0, RZ, 0x1f ;  /* 0x00001fff00037589 */ /* 0x000f6200000e0000 */
[----:B------:R-:W-:Y:S01]  /*02f0*/  SHF.R.S32.HI R4, RZ, 0x1f, R11 ;  /* 0x0000001fff047819 */ /* 0x000fe2000001140b */
[----:B------:R-:W1:Y:S01]  /*0300*/  S2UR UR13, SR_CTAID.X ;  /* 0x00000000000d79c3 */ /* 0x000e620000002500 */
[----:B------:R-:W-:Y:S01]  /*0310*/  ELECT P0, URZ, PT ;  /* 0x00000000003f782f */ /* 0x000fe20003800000 */
[----:B------:R1:W2:Y:S01]  /*0320*/  SHFL.IDX PT, R8, R0, RZ, 0x1f ;  /* 0x00001fff00087589 */ /* 0x0002a200000e0000 */
[----:B------:R-:W-:Y:S02]  /*0330*/  LEA.HI R4, R4, R11, RZ, 0x7 ;  /* 0x0000000b04047211 */ /* 0x000fe400078f38ff */
[----:B------:R-:W-:Y:S01]  /*0340*/  ELECT P1, URZ, PT ;  /* 0x00000000003f782f */ /* 0x000fe20003820000 */
[----:B------:R-:W-:Y:S01]  /*0350*/  NOP ;  /* 0x0000000000007918 */ /* 0x000fe20000000000 */
[----:B------:R-:W3:Y:S01]  /*0360*/  S2R R16, SR_CTAID.Y ;  /* 0x0000000000107919 */ /* 0x000ee20000002600 */
[----:B------:R-:W-:Y:S01]  /*0370*/  LOP3.LUT R4, R4, 0xffffff80, RZ, 0xc0, !PT ;  /* 0xffffff8004047812 */ /* 0x000fe200078ec0ff */
[----:B0-----:R-:W-:Y:S01]  /*0380*/  ULDC UR4, c[0x0][0x150] ;  /* 0x0000540000047ab9 */ /* 0x001fe20000000800 */
[----:B------:R-:W0:Y:S01]  /*0390*/  LDC R12, c[0x0][0x144] ;  /* 0x00005100ff0c7b82 */ /* 0x000e220000000800 */
[----:B------:R4:W0:Y:S01]  /*03a0*/  SHFL.IDX PT, R14, R5, RZ, 0x1f ;  /* 0x00001fff050e7589 */ /* 0x00082200000e0000 */
[----:B------:R-:W-:Y:S01]  /*03b0*/  UMOV UR12, 0x80 ;  /* 0x00000080000c7882 */ /* 0x000fe20000000000 */
[----:B------:R-:W-:Y:S01]  /*03c0*/  IMAD.IADD R10, R11, 0x1, -R4 ;  /* 0x000000010b0a7824 */ /* 0x000fe200078e0a04 */
[----:B------:R-:W-:Y:S01]  /*03d0*/  NOP ;  /* 0x0000000000007918 */ /* 0x000fe20000000000 */
[C---:B------:R-:W-:Y:S01]  /*03e0*/  VIADD R38, R6.reuse, 0xffffffff ;  /* 0xffffffff06267836 */ /* 0x040fe20000000000 */
[----:B------:R-:W-:-:S02]  /*03f0*/  ISETP.NE.AND P4, PT, R6, RZ, PT ;  /* 0x000000ff0600720c */ /* 0x000fc40003f85270 */
[----:B------:R-:W-:Y:S01]  /*0400*/  SHF.R.S32.HI R19, RZ, 0x1f, R10 ;  /* 0x0000001fff137819 */ /* 0x000fe2000001140a */
[----:B------:R-:W0:Y:S01]  /*0410*/  LDC R13, c[0x0][0x140] ;  /* 0x00005000ff0d7b82 */ /* 0x000e220000000800 */
[----:B------:R-:W-:Y:S02]  /*0420*/  ISETP.GE.U32.AND P6, PT, R38, 0x2, PT ;  /* 0x000000022600780c */ /* 0x000fe40003fc6070 */
[----:B-----5:R-:W-:Y:S02]  /*0430*/  ISETP.NE.OR P0, PT, R3, RZ, !P0 ;  /* 0x000000ff0300720c */ /* 0x020fe40004705670 */
[----:B------:R-:W-:Y:S02]  /*0440*/  LEA.HI R3, R19, R10, RZ, 0x3 ;  /* 0x0000000a13037211 */ /* 0x000fe400078f18ff */
[----:B-1----:R-:W-:Y:S01]  /*0450*/  I2FP.F32.U32 R4, UR13 ;  /* 0x0000000d00047c45 */ /* 0x002fe20008201000 */
[----:B------:R-:W1:Y:S01]  /*0460*/  LDC R27, c[0x0][0x148] ;  /* 0x00005200ff1b7b82 */ /* 0x000e620000000800 */
[----:B------:R-:W-:-:S02]  /*0470*/  SHF.R.S32.HI R0, RZ, 0x3, R3 ;  /* 0x00000003ff007819 */ /* 0x000fc40000011403 */
[----:B--2---:R-:W-:Y:S01]  /*0480*/  ISETP.NE.OR P1, PT, R8, RZ, !P1 ;  /* 0x000000ff0800720c */ /* 0x004fe20004f25670 */
[----:B------:R-:W-:Y:S01]  /*0490*/  FMUL R9, R4, UR4 ;  /* 0x0000000404097c20 */ /* 0x000fe20008400000 */
[----:B------:R-:W-:Y:S01]  /*04a0*/  SHF.R.S32.HI R3, RZ, 0x1f, R3 ;  /* 0x0000001fff037819 */ /* 0x000fe20000011403 */
[----:B------:R-:W-:Y:S01]  /*04b0*/  ULDC UR4, c[0x0][0x154] ;  /* 0x0000550000047ab9 */ /* 0x000fe20000000800 */
[----:B------:R-:W-:Y:S01]  /*04c0*/  SHF.R.S32.HI R8, RZ, 0x1f, R7 ;  /* 0x0000001fff087819 */ /* 0x000fe20000011407 */
[----:B------:R-:W-:Y:S01]  /*04d0*/  VOTEU.ALL UP1, P0 ;  /* 0x00000000003f7886 */ /* 0x000fe20000020000 */
[----:B------:R-:W-:Y:S01]  /*04e0*/  LEA.HI R4, R3, R0, RZ, 0x2 ;  /* 0x0000000003047211 */ /* 0x000fe200078f10ff */
[----:B------:R-:W2:Y:S01]  /*04f0*/  F2I.U32.TRUNC.NTZ R9, R9 ;  /* 0x0000000900097305 */ /* 0x000ea2000020f000 */
[----:B------:R-:W-:Y:S01]  /*0500*/  LEA.HI R8, R8, R7, RZ, 0x2 ;  /* 0x0000000708087211 */ /* 0x000fe200078f10ff */
[----:B------:R-:W-:Y:S01]  /*0510*/  VOTEU.ALL UP0, P0 ;  /* 0x00000000003f7886 */ /* 0x000fe20000000000 */
[----:B------:R-:W-:Y:S01]  /*0520*/  SHF.R.S32.HI R3, RZ, 0x1f, R2 ;  /* 0x0000001fff037819 */ /* 0x000fe20000011402 */
[----:B------:R-:W5:Y:S01]  /*0530*/  @!UP1 S2UR UR7, SR_CgaCtaId ;  /* 0x00000000000799c3 */ /* 0x000f620000008800 */
[----:B----4-:R-:W-:Y:S01]  /*0540*/  LOP3.LUT R5, R4, 0xfffffffc, RZ, 0xc0, !PT ;  /* 0xfffffffc04057812 */ /* 0x010fe200078ec0ff */
[----:B------:R-:W-:Y:S01]  /*0550*/  VOTEU.ALL UP2, P1 ;  /* 0x00000000003f7886 */ /* 0x000fe20000840000 */
[----:B------:R-:W-:Y:S01]  /*0560*/  LOP3.LUT R8, R8, 0x3ffffffc, RZ, 0xc0, !PT ;  /* 0x3ffffffc08087812 */ /* 0x000fe200078ec0ff */
[----:B------:R-:W-:Y:S01]  /*0570*/  @!UP1 UMOV UR6, 0x400 ;  /* 0x0000040000069882 */ /* 0x000fe20000000000 */
[----:B------:R-:W-:Y:S01]  /*0580*/  LEA.HI R3, R3, R2, RZ, 0x2 ;  /* 0x0000000203037211 */ /* 0x000fe200078f10ff */
[----:B------:R-:W-:Y:S01]  /*0590*/  IMAD.IADD R5, R0, 0x1, -R5 ;  /* 0x0000000100057824 */ /* 0x000fe200078e0a05 */
[----:B------:R-:W-:Y:S01]  /*05a0*/  @!UP2 UMOV UR9, 0x400 ;  /* 0x000004000009a882 */ /* 0x000fe20000000000 */
[----:B------:R-:W-:Y:S01]  /*05b0*/  IMAD.IADD R8, R7, 0x1, -R8 ;  /* 0x0000000107087824 */ /* 0x000fe200078e0a08 */
[----:B------:R-:W-:Y:S01]  /*05c0*/  LOP3.LUT R3, R3, 0xfffffffc, RZ, 0xc0, !PT ;  /* 0xfffffffc03037812 */ /* 0x000fe200078ec0ff */
[----:B------:R-:W4:Y:S01]  /*05d0*/  @!UP2 S2UR UR10, SR_CgaCtaId ;  /* 0x00000000000aa9c3 */ /* 0x000f220000008800 */
[----:B--2---:R-:W-:Y:S01]  /*05e0*/  IMAD.MOV R9, RZ, RZ, -R9 ;  /* 0x000000ffff097224 */ /* 0x004fe200078e0a09 */
[----:B------:R-:W-:Y:S01]  /*05f0*/  VOTEU.ALL UP3, P1 ;  /* 0x00000000003f7886 */ /* 0x000fe20000860000 */
[----:B------:R-:W-:Y:S01]  /*0600*/  IMAD R5, R8, 0x4, R5 ;  /* 0x0000000408057824 */ /* 0x000fe200078e0205 */
[----:B------:R-:W-:Y:S01]  /*0610*/  VOTEU.ALL UP4, P1 ;  /* 0x00000000003f7886 */ /* 0x000fe20000880000 */
[----:B------:R-:W-:Y:S01]  /*0620*/  IMAD.IADD R18, R2, 0x1, -R3 ;  /* 0x0000000102127824 */ /* 0x000fe200078e0a03 */
[----:B---3--:R-:W-:Y:S01]  /*0630*/  I2FP.F32.U32 R2, R16 ;  /* 0x0000001000027245 */ /* 0x008fe20000201000 */
[----:B0-----:R-:W-:Y:S01]  /*0640*/  IMAD R25, R12, R9, UR13 ;  /* 0x0000000d0c197e24 */ /* 0x001fe2000f8e0209 */
[C---:B------:R-:W-:Y:S01]  /*0650*/  LEA.HI R0, R5.reuse, R5, RZ, 0x1 ;  /* 0x0000000505007211 */ /* 0x040fe200078f08ff */
[C---:B------:R-:W-:Y:S01]  /*0660*/  IMAD.SHL.U32 R12, R5.reuse, 0x4, RZ ;  /* 0x00000004050c7824 */ /* 0x040fe200078e00ff */
[----:B------:R-:W-:Y:S01]  /*0670*/  VOTEU.ALL UP5, P1 ;  /* 0x00000000003f7886 */ /* 0x000fe200008a0000 */
[----:B------:R-:W-:Y:S01]  /*0680*/  FMUL R2, R2, UR4 ;  /* 0x0000000402027c20 */ /* 0x000fe20008400000 */
[----:B------:R-:W-:Y:S01]  /*0690*/  LOP3.LUT R0, R0, 0xfffffffe, RZ, 0xc0, !PT ;  /* 0xfffffffe00007812 */ /* 0x000fe200078ec0ff */
[----:B------:R-:W-:Y:S01]  /*06a0*/  UMOV UR4, 0x20 ;  /* 0x0000002000047882 */ /* 0x000fe20000000000 */
[----:B-----5:R-:W-:Y:S01]  /*06b0*/  @!UP1 ULEA UR8, UR7, UR6, 0x18 ;  /* 0x0000000607089291 */ /* 0x020fe2000f8ec03f */
[----:B------:R-:W-:Y:S01]  /*06c0*/  LOP3.LUT R12, R5, 0xc, R12, 0x78, !PT ;  /* 0x0000000c050c7812 */ /* 0x000fe200078e780c */
[----:B------:R-:W-:-:S04]  /*06d0*/  @!UP1 UIADD3 UR4, -UR4, 0x100000, URZ ;  /* 0x0010000004049890 */ /* 0x000fc8000fffe13f */
[----:B------:R-:W-:Y:S02]  /*06e0*/  @!UP1 USHF.L.U32 UR5, UR4, 0xb, URZ ;  /* 0x0000000b04059899 */ /* 0x000fe4000800063f */
[----:B------:R-:W-:Y:S01]  /*06f0*/  @!UP1 USHF.L.U32 UR4, UR4, 0x1, URZ ;  /* 0x0000000104049899 */ /* 0x000fe2000800063f */
[----:B------:R-:W-:Y:S01]  /*0700*/  IMAD.IADD R0, R5, 0x1, -R0 ;  /* 0x0000000105007824 */ /* 0x000fe200078e0a00 */
[----:B------:R-:W0:Y:S01]  /*0710*/  F2I.U32.TRUNC.NTZ R2, R2 ;  /* 0x0000000200027305 */ /* 0x000e22000020f000 */
[----:B------:R-:W-:-:S04]  /*0720*/  @!UP2 UIADD3 UR6, -UR12, 0x100000, URZ ;  /* 0x001000000c06a890 */ /* 0x000fc8000fffe13f */
[----:B------:R-:W-:Y:S02]  /*0730*/  @!UP2 USHF.L.U32 UR7, UR6, 0xb, URZ ;  /* 0x0000000b0607a899 */ /* 0x000fe4000800063f */
[----:B------:R-:W-:Y:S01]  /*0740*/  @!UP2 USHF.L.U32 UR6, UR6, 0x1, URZ ;  /* 0x000000010606a899 */ /* 0x000fe2000800063f */
[----:B------:R-:W-:Y:S01]  /*0750*/  ISETP.EQ.U32.AND P3, PT, R13, 0x1, PT ;  /* 0x000000010d00780c */ /* 0x000fe20003f62070 */
[----:B------:R-:W-:Y:S01]  /*0760*/  VOTEU.ALL UP1, P0 ;  /* 0x00000000003f7886 */ /* 0x000fe20000020000 */
[----:B------:R-:W-:Y:S01]  /*0770*/  ISETP.NE.AND P2, PT, R0, R25, PT ;  /* 0x000000190000720c */ /* 0x000fe20003f45270 */
[----:B------:R-:W-:Y:S01]  /*0780*/  IMAD.MOV.U32 R13, RZ, RZ, 0x1 ;  /* 0x00000001ff0d7424 */ /* 0x000fe200078e00ff */
[----:B----4-:R-:W-:Y:S01]  /*0790*/  @!UP2 ULEA UR9, UR10, UR9, 0x18 ;  /* 0x000000090a09a291 */ /* 0x010fe2000f8ec03f */
[----:B------:R-:W-:Y:S01]  /*07a0*/  LOP3.LUT P0, RZ, R10, 0x7, RZ, 0xc0, !PT ;  /* 0x000000070aff7812 */ /* 0x000fe2000780c0ff */
[----:B------:R-:W-:Y:S01]  /*07b0*/  VOTEU.ALL UP2, P1 ;  /* 0x00000000003f7886 */ /* 0x000fe20000840000 */
[----:B------:R-:W-:Y:S01]  /*07c0*/  ISETP.NE.AND P1, PT, R18, 0x3, PT ;  /* 0x000000031200780c */ /* 0x000fe20003f25270 */
[----:B------:R-:W2:Y:S02]  /*07d0*/  FENCE.VIEW.ASYNC.S ;  /* 0x00000000000073c6 */ /* 0x000ea40000000000 */
[----:B--2---:R2:W3:Y:S01]  /*07e0*/  @!UP0 SYNCS.EXCH.64 URZ, [UR8+0x80], UR4 ;  /* 0x00008004083f85b2 */ /* 0x0044e20008000100 */
[----:B------:R-:W-:-:S02]  /*07f0*/  ISETP.LT.U32.AND P0, PT, R12, 0x2, !P0 ;  /* 0x000000020c00780c */ /* 0x000fc40004701070 */
[----:B------:R-:W-:Y:S01]  /*0800*/  ISETP.EQ.OR P1, PT, R18, RZ, !P1 ;  /* 0x000000ff1200720c */ /* 0x000fe20004f22670 */
[----:B0-----:R-:W-:Y:S01]  /*0810*/  IMAD.MOV R24, RZ, RZ, -R2 ;  /* 0x000000ffff187224 */ /* 0x001fe200078e0a02 */
[----:B------:R-:W-:Y:S02]  /*0820*/  R2UR UR11, R14 ;  /* 0x000000000e0b72ca */ /* 0x000fe400000e0000 */
[----:B------:R-:W-:Y:S01]  /*0830*/  @P2 LEA.HI R0, R12, R12, RZ, 0x1 ;  /* 0x0000000c0c002211 */ /* 0x000fe200078f08ff */
[----:B-1----:R-:W-:Y:S01]  /*0840*/  IMAD R3, R27, R24, R16 ;  /* 0x000000181b037224 */ /* 0x002fe200078e0210 */
[----:B------:R-:W-:Y:S02]  /*0850*/  ISETP.EQ.AND P1, PT, R6, RZ, P1 ;  /* 0x000000ff0600720c */ /* 0x000fe40000f22270 */
[----:B------:R-:W-:Y:S02]  /*0860*/  @P2 SHF.R.S32.HI R0, RZ, 0x1, R0 ;  /* 0x00000001ff002819 */ /* 0x000fe40000011400 */
[----:B------:R-:W-:Y:S01]  /*0870*/  SEL R7, RZ, 0x1, !P1 ;  /* 0x00000001ff077807 */ /* 0x000fe20004800000 */
[----:B------:R2:W0:Y:S01]  /*0880*/  @!UP1 SYNCS.EXCH.64 URZ, [UR8+0x88], UR4 ;  /* 0x00008804083f95b2 */ /* 0x0004220008000100 */
[----:B------:R-:W-:Y:S01]  /*0890*/  @P2 ISETP.NE.AND P5, PT, R0, R3, PT ;  /* 0x000000030000220c */ /* 0x000fe20003fa5270 */
[----:B------:R-:W-:Y:S01]  /*08a0*/  NOP ;  /* 0x0000000000007918 */ /* 0x000fe20000000000 */
[----:B------:R-:W-:-:S02]  /*08b0*/  SEL R0, RZ, 0x1, !P0 ;  /* 0x00000001ff007807 */ /* 0x000fc40004000000 */
[----:B------:R-:W-:Y:S02]  /*08c0*/  @P2 SEL R13, RZ, 0x1, P5 ;  /* 0x00000001ff0d2807 */ /* 0x000fe40002800000 */
[----:B------:R-:W-:Y:S02]  /*08d0*/  SEL R7, R7, 0x2, P6 ;  /* 0x0000000207077807 */ /* 0x000fe40003000000 */
[----:B------:R-:W-:Y:S01]  /*08e0*/  LOP3.LUT R13, R13, R0, RZ, 0xc0, !PT ;  /* 0x000000000d0d7212 */ /* 0x000fe200078ec0ff */
[----:B------:R2:W1:Y:S01]  /*08f0*/  @!UP2 SYNCS.EXCH.64 URZ, [UR9+0x60], UR6 ;  /* 0x00006006093fa5b2 */ /* 0x0004620008000100 */
[----:B------:R2:W4:Y:S01]  /*0900*/  @!UP3 SYNCS.EXCH.64 URZ, [UR9+0x68], UR6 ;  /* 0x00006806093fb5b2 */ /* 0x0005220008000100 */
[----:B------:R2:W0:Y:S01]  /*0910*/  @!UP4 SYNCS.EXCH.64 URZ, [UR9+0x70], UR6 ;  /* 0x00007006093fc5b2 */ /* 0x0004220008000100 */
[----:B------:R2:W0:Y:S01]  /*0920*/  @!UP5 SYNCS.EXCH.64 URZ, [UR9+0x78], UR6 ;  /* 0x00007806093fd5b2 */ /* 0x0004220008000100 */
[----:B------:R-:W-:Y:S01]  /*0930*/  NOP ;  /* 0x0000000000007918 */ /* 0x000fe20000000000 */
[----:B--23--:R-:W-:Y:S05]  /*0940*/  @!P3 BRA `(.L_x_3) ;  /* 0x000000000008b947 */ /* 0x00cfea0003800000 */
[----:B01--4-:R-:W-:Y:S01]  /*0950*/  UCGABAR_ARV ;  /* 0x00000000000079c7 */ /* 0x013fe20008000000 */
[----:B------:R-:W-:Y:S05]  /*0960*/  BRA `(.L_x_4) ;  /* 0x0000000000047947 */ /* 0x000fea0003800000 */
.L_x_3:
[----:B01--4-:R-:W-:Y:S01]  /*0970*/  NOP ;  /* 0x0000000000007918 */ /* 0x013fe20000000000 */
.L_x_4:
[----:B------:R-:W-:Y:S01]  /*0980*/  ULDC.64 UR4, c[0x0][0x598] ;  /* 0x0001660000047ab9 */ /* 0x000fe20000000a00 */
[----:B------:R-:W-:Y:S01]  /*0990*/  ULDC.64 UR14, c[0x0][0x208] ;  /* 0x00008200000e7ab9 */ /* 0x000fe20000000a00 */
[----:B------:R-:W-:-:S04]  /*09a0*/  ISETP.NE.U32.AND P0, PT, RZ, UR4, PT ;  /* 0x00000004ff007c0c */ /* 0x000fc8000bf05070 */
[----:B------:R-:W-:-:S13]  /*09b0*/  ISETP.NE.AND.EX P0, PT, RZ, UR5, PT, P0 ;  /* 0x00000005ff007c0c */ /* 0x000fda000bf05300 */
[----:B------:R-:W-:Y:S05]  /*09c0*/  @!P0 BRA `(.L_x_5) ;  /* 0x00000000001c8947 */ /* 0x000fea0003800000 */
[----:B------:R-:W0:Y:S02]  /*09d0*/  LDC.64 R2, c[0x0][0x598] ;  /* 0x00016600ff027b82 */ /* 0x000e240000000a00 */
[----:B0-----:R-:W2:Y:S02]  /*09e0*/  LDG.E.64 R2, desc[UR14][R2.64] ;  /* 0x0000000e02027981 */ /* 0x001ea4000c1e1b00 */
[----:B--2---:R-:W-:-:S04]  /*09f0*/  ISETP.NE.U32.AND P0, PT, R2, RZ, PT ;  /* 0x000000ff0200720c */ /* 0x004fc80003f05070 */
[----:B------:R-:W-:-:S13]  /*0a00*/  ISETP.NE.AND.EX P0, PT, R3, RZ, PT, P0 ;  /* 0x000000ff0300720c */ /* 0x000fda0003f05300 */
[----:B------:R-:W-:Y:S05]  /*0a10*/  @!P0 BRA `(.L_x_5) ;  /* 0x0000000000088947 */ /* 0x000fea0003800000 */
[----:B------:R0:W5:Y:S01]  /*0a20*/  LD.E R14, desc[UR14][R2.64] ;  /* 0x0000000e020e7980 */ /* 0x000162000c101900 */
[----:B------:R-:W-:Y:S05]  /*0a30*/  BRA `(.L_x_6) ;  /* 0x0000000000207947 */ /* 0x000fea0003800000 */
.L_x_5:
[----:B------:R-:W-:Y:S02]  /*0a40*/  ULDC.64 UR4, c[0x0][0x588] ;  /* 0x0001620000047ab9 */ /* 0x000fe40000000a00 */
[----:B------:R-:W-:-:S04]  /*0a50*/  ISETP.NE.U32.AND P0, PT, RZ, UR4, PT ;  /* 0x00000004ff007c0c */ /* 0x000fc8000bf05070 */
[----:B------:R-:W-:-:S13]  /*0a60*/  ISETP.NE.AND.EX P0, PT, RZ, UR5, PT, P0 ;  /* 0x00000005ff007c0c */ /* 0x000fda000bf05300 */
[----:B------:R-:W-:Y:S05]  /*0a70*/  @!P0 BRA `(.L_x_7) ;  /* 0x00000000000c8947 */ /* 0x000fea0003800000 */
[----:B------:R-:W0:Y:S02]  /*0a80*/  LDC.64 R14, c[0x0][0x588] ;  /* 0x00016200ff0e7b82 */ /* 0x000e240000000a00 */
[----:B0-----:R1:W5:Y:S01]  /*0a90*/  LDG.E R14, desc[UR14][R14.64] ;  /* 0x0000000e0e0e7981 */ /* 0x001362000c1e1900 */
[----:B------:R-:W-:Y:S05]  /*0aa0*/  BRA `(.L_x_6) ;  /* 0x0000000000047947 */ /* 0x000fea0003800000 */
.L_x_7:
[----:B------:R-:W2:Y:S02]  /*0ab0*/  LDC R14, c[0x0][0x580] ;  /* 0x00016000ff0e7b82 */ /* 0x000ea40000000800 */
.L_x_6:
[----:B------:R-:W-:Y:S02]  /*0ac0*/  ULDC.64 UR4, c[0x0][0x5a0] ;  /* 0x0001680000047ab9 */ /* 0x000fe40000000a00 */
[----:B------:R-:W-:-:S04]  /*0ad0*/  ISETP.NE.U32.AND P0, PT, RZ, UR4, PT ;  /* 0x00000004ff007c0c */ /* 0x000fc8000bf05070 */
[----:B------:R-:W-:-:S13]  /*0ae0*/  ISETP.NE.AND.EX P0, PT, RZ, UR5, PT, P0 ;  /* 0x00000005ff007c0c */ /* 0x000fda000bf05300 */
[----:B------:R-:W-:Y:S05]  /*0af0*/  @!P0 BRA `(.L_x_8) ;  /* 0x00000000001c8947 */ /* 0x000fea0003800000 */
[----:B0-----:R-:W0:Y:S02]  /*0b00*/  LDC.64 R2, c[0x0][0x5a0] ;  /* 0x00016800ff027b82 */ /* 0x001e240000000a00 */
[----:B0-----:R-:W3:Y:S02]  /*0b10*/  LDG.E.64 R2, desc[UR14][R2.64] ;  /* 0x0000000e02027981 */ /* 0x001ee4000c1e1b00 */
[----:B---3--:R-:W-:-:S04]  /*0b20*/  ISETP.NE.U32.AND P0, PT, R2, RZ, PT ;  /* 0x000000ff0200720c */ /* 0x008fc80003f05070 */
[----:B------:R-:W-:-:S13]  /*0b30*/  ISETP.NE.AND.EX P0, PT, R3, RZ, PT, P0 ;  /* 0x000000ff0300720c */ /* 0x000fda0003f05300 */
[----:B------:R-:W-:Y:S05]  /*0b40*/  @!P0 BRA `(.L_x_8) ;  /* 0x0000000000088947 */ /* 0x000fea0003800000 */
[----:B-1----:R0:W5:Y:S01]  /*0b50*/  LD.E R15, desc[UR14][R2.64] ;  /* 0x0000000e020f7980 */ /* 0x002162000c101900 */
[----:B------:R-:W-:Y:S05]  /*0b60*/  BRA `(.L_x_9) ;  /* 0x0000000000207947 */ /* 0x000fea0003800000 */
.L_x_8:
[----:B------:R-:W-:Y:S02]  /*0b70*/  ULDC.64 UR4, c[0x0][0x590] ;  /* 0x0001640000047ab9 */ /* 0x000fe40000000a00 */
[----:B------:R-:W-:-:S04]  /*0b80*/  ISETP.NE.U32.AND P0, PT, RZ, UR4, PT ;  /* 0x00000004ff007c0c */ /* 0x000fc8000bf05070 */
[----:B------:R-:W-:-:S13]  /*0b90*/  ISETP.NE.AND.EX P0, PT, RZ, UR5, PT, P0 ;  /* 0x00000005ff007c0c */ /* 0x000fda000bf05300 */
[----:B------:R-:W-:Y:S05]  /*0ba0*/  @!P0 BRA `(.L_x_10) ;  /* 0x00000000000c8947 */ /* 0x000fea0003800000 */
[----:B0-----:R-:W1:Y:S02]  /*0bb0*/  LDC.64 R2, c[0x0][0x590] ;  /* 0x00016400ff027b82 */ /* 0x001e640000000a00 */
[----:B-1----:R1:W5:Y:S01]  /*0bc0*/  LDG.E R15, desc[UR14][R2.64] ;  /* 0x0000000e020f7981 */ /* 0x002362000c1e1900 */
[----:B------:R-:W-:Y:S05]  /*0bd0*/  BRA `(.L_x_9) ;  /* 0x0000000000047947 */ /* 0x000fea0003800000 */
.L_x_10:
[----:B-1----:R-:W3:Y:S02]  /*0be0*/  LDC R15, c[0x0][0x584] ;  /* 0x00016100ff0f7b82 */ /* 0x002ee40000000800 */
.L_x_9:
[----:B------:R-:W4:Y:S01]  /*0bf0*/  LDC R0, c[0x0][0x65c] ;  /* 0x00019700ff007b82 */ /* 0x000f220000000800 */
[----:B------:R-:W-:Y:S01]  /*0c00*/  ULDC UR8, c[0x0][0x28c] ;  /* 0x0000a30000087ab9 */ /* 0x000fe20000000800 */
[----:B------:R-:W-:Y:S01]  /*0c10*/  ISETP.NE.AND P0, PT, R6, 0x2, PT ;  /* 0x000000020600780c */ /* 0x000fe20003f05270 */
[----:B------:R-:W-:Y:S01]  /*0c20*/  UIADD3 UR8, UR8, 0x7f, URZ ;  /* 0x0000007f08087890 */ /* 0x000fe2000fffe03f */
[----:B------:R-:W-:Y:S01]  /*0c30*/  IMAD.U32 R4, RZ, RZ, UR13 ;  /* 0x0000000dff047e24 */ /* 0x000fe2000f8e00ff */
[----:B------:R-:W-:Y:S01]  /*0c40*/  UMOV UR5, URZ ;  /* 0x0000003f00057c82 */ /* 0x000fe20008000000 */
[----:B------:R-:W-:Y:S01]  /*0c50*/  UMOV UR4, URZ ;  /* 0x0000003f00047c82 */ /* 0x000fe20008000000 */
[----:B------:R-:W-:-:S04]  /*0c60*/  USHF.R.S32.HI UR9, URZ, 0x1f, UR8 ;  /* 0x0000001f3f097899 */ /* 0x000fc80008011408 */
[----:B------:R-:W-:Y:S01]  /*0c70*/  ULEA.HI UR9, UR9, UR8, URZ, 0x7 ;  /* 0x0000000809097291 */ /* 0x000fe2000f8f383f */
[----:B----4-:R-:W-:-:S13]  /*0c80*/  ISETP.NE.AND P2, PT, R0, 0x1, PT ;  /* 0x000000010000780c */ /* 0x010fda0003f45270 */
[----:B01----:R-:W0:Y:S01]  /*0c90*/  @P2 LDC R3, c[0x0][0x10] ;  /* 0x00000400ff032b82 */ /* 0x003e220000000800 */
[----:B------:R-:W-:Y:S02]  /*0ca0*/  @P2 IMAD.MOV.U32 R17, RZ, RZ, RZ ;  /* 0x000000ffff112224 */ /* 0x000fe400078e00ff */
[----:B------:R-:W-:-:S05]  /*0cb0*/  @P2 IMAD.MOV.U32 R5, RZ, RZ, RZ ;  /* 0x000000ffff052224 */ /* 0x000fca00078e00ff */
[----:B------:R-:W1:Y:S01]  /*0cc0*/  @!P2 LDC R9, c[0x0][0xc] ;  /* 0x00000300ff09ab82 */ /* 0x000e620000000800 */
[----:B------:R-:W-:Y:S01]  /*0cd0*/  ULDC UR6, c[0x0][0xc] ;  /* 0x0000030000067ab9 */ /* 0x000fe20000000800 */
[----:B------:R-:W-:Y:S02]  /*0ce0*/  ULDC UR7, c[0x0][0x10] ;  /* 0x0000040000077ab9 */ /* 0x000fe40000000800 */
[----:B------:R-:W-:-:S04]  /*0cf0*/  UIMAD.WIDE.U32 UR6, UR6, UR7, URZ ;  /* 0x00000007060672a5 */ /* 0x000fc8000f8e003f */
[----:B------:R-:W4:Y:S01]  /*0d00*/  LDC R8, c[0x0][0x14] ;  /* 0x00000500ff087b82 */ /* 0x000f220000000800 */
[----:B0-----:R-:W-:Y:S01]  /*0d10*/  @P2 IMAD.WIDE.U32 R2, R3, UR13, R16 ;  /* 0x0000000d03022c25 */ /* 0x001fe2000f8e0010 */
[----:B------:R-:W-:-:S03]  /*0d20*/  USHF.R.S32.HI UR13, URZ, 0x7, UR9 ;  /* 0x000000073f0d7899 */ /* 0x000fc60008011409 */
[----:B------:R-:W-:Y:S02]  /*0d30*/  @P2 IMAD.IADD R3, R3, 0x1, R5 ;  /* 0x0000000103032824 */ /* 0x000fe400078e0205 */
[----:B------:R-:W-:Y:S02]  /*0d40*/  IMAD.MOV.U32 R5, RZ, RZ, RZ ;  /* 0x000000ffff057224 */ /* 0x000fe400078e00ff */
[----:B-1----:R-:W-:-:S04]  /*0d50*/  @!P2 IMAD.WIDE.U32 R4, R16, R9, R4 ;  /* 0x000000091004a225 */ /* 0x002fc800078e0004 */
[----:B------:R-:W-:Y:S02]  /*0d60*/  @!P2 IMAD.MOV.U32 R2, RZ, RZ, R4 ;  /* 0x000000ffff02a224 */ /* 0x000fe400078e0004 */
[C---:B----4-:R-:W-:Y:S02]  /*0d70*/  IMAD R21, R8.reuse, UR7, RZ ;  /* 0x0000000708157c24 */ /* 0x050fe4000f8e02ff */
[----:B------:R-:W-:Y:S01]  /*0d80*/  IMAD.WIDE.U32 R8, R8, UR6, RZ ;  /* 0x0000000608087c25 */ /* 0x000fe2000f8e00ff */
[----:B------:R-:W-:-:S03]  /*0d90*/  ULDC.64 UR6, c[0x0][0x650] ;  /* 0x0001940000067ab9 */ /* 0x000fc60000000a00 */
[----:B------:R-:W-:Y:S02]  /*0da0*/  @!P2 IMAD.MOV.U32 R3, RZ, RZ, R5 ;  /* 0x000000ffff03a224 */ /* 0x000fe400078e0005 */
[----:B------:R-:W-:Y:S01]  /*0db0*/  IMAD.IADD R0, R9, 0x1, R21 ;  /* 0x0000000109007824 */ /* 0x000fe200078e0215 */
[----:B------:R-:W-:Y:S06]  /*0dc0*/  @P0 BRA `(.L_x_11) ;  /* 0x0000000000200947 */ /* 0x000fec0003800000 */
[----:B------:R-:W-:Y:S01]  /*0dd0*/  UISETP.GE.U32.AND UP0, UPT, UR13, 0x5, UPT ;  /* 0x000000050d00788c */ /* 0x000fe2000bf06070 */
[----:B------:R-:W-:Y:S01]  /*0de0*/  IADD3 R2, P0, R2, R8, RZ ;  /* 0x0000000802027210 */ /* 0x000fe20007f1e0ff */
[----:B------:R-:W-:-:S04]  /*0df0*/  UIMAD.WIDE.U32 UR4, UR13, -0x33333333, URZ ;  /* 0xcccccccd0d0478a5 */ /* 0x000fc8000f8e003f */
[----:B------:R-:W-:Y:S01]  /*0e00*/  USHF.R.U32.HI UR5, URZ, 0x2, UR5 ;  /* 0x000000023f057899 */ /* 0x000fe20008011605 */
[----:B------:R-:W-:Y:S02]  /*0e10*/  IMAD.X R3, R0, 0x1, R3, P0 ;  /* 0x0000000100037824 */ /* 0x000fe400000e0603 */
[----:B------:R-:W-:Y:S02]  /*0e20*/  UMOV UR4, URZ ;  /* 0x0000003f00047c82 */ /* 0x000fe40008000000 */
[----:B------:R-:W-:Y:S02]  /*0e30*/  @UP0 ULOP3.LUT UR4, UR5, 0x1, URZ, 0xc0, !UPT ;  /* 0x0000000105040892 */ /* 0x000fe4000f8ec03f */
[----:B------:R-:W-:-:S12]  /*0e40*/  UIMAD UR5, UR5, -0x5, UR13 ;  /* 0xfffffffb050578a4 */ /* 0x000fd8000f8e020d */
.L_x_11:
[----:B------:R-:W-:Y:S01]  /*0e50*/  ISETP.GE.U32.AND P0, PT, R2, UR6, PT ;  /* 0x0000000602007c0c */ /* 0x000fe2000bf06070 */
[----:B------:R-:W-:Y:S01]  /*0e60*/  IMAD.MOV.U32 R6, RZ, RZ, -0x1 ;  /* 0xffffffffff067424 */ /* 0x000fe200078e00ff */
[----:B------:R-:W-:Y:S01]  /*0e70*/  PRMT R20, RZ, 0x7610, R20 ;  /* 0x00007610ff147816 */ /* 0x000fe20000000014 */
[----:B------:R-:W-:Y:S01]  /*0e80*/  IMAD.MOV.U32 R5, RZ, RZ, -0x1 ;  /* 0xffffffffff057424 */ /* 0x000fe200078e00ff */
[----:B------:R-:W-:Y:S01]  /*0e90*/  ISETP.GE.U32.AND.EX P0, PT, R3, UR7, PT, P0 ;  /* 0x0000000703007c0c */ /* 0x000fe2000bf06100 */
[----:B------:R-:W-:-:S12]  /*0ea0*/  IMAD.MOV.U32 R4, RZ, RZ, -0x1 ;  /* 0xffffffffff047424 */ /* 0x000fd800078e00ff */
[----:B------:R-:W-:Y:S05]  /*0eb0*/  @P0 BRA `(.L_x_12) ;  /* 0x0000000400240947 */ /* 0x000fea0003800000 */
[----:B------:R-:W0:Y:S01]  /*0ec0*/  LDC.64 R30, c[0x0][0x628] ;  /* 0x00018a00ff1e7b82 */ /* 0x000e220000000a00 */
[----:B------:R-:W-:Y:S02]  /*0ed0*/  IMAD.MOV.U32 R4, RZ, RZ, R2 ;  /* 0x000000ffff047224 */ /* 0x000fe400078e0002 */
[----:B------:R-:W-:-:S05]  /*0ee0*/  IMAD.MOV.U32 R5, RZ, RZ, R3 ;  /* 0x000000ffff057224 */ /* 0x000fca00078e0003 */
[----:B------:R-:W1:Y:S08]  /*0ef0*/  LDC R6, c[0x0][0x630] ;  /* 0x00018c00ff067b82 */ /* 0x000e700000000800 */
[----:B------:R-:W4:Y:S01]  /*0f00*/  LDC.64 R32, c[0x0][0x620] ;  /* 0x00018800ff207b82 */ /* 0x000f220000000a00 */
[----:B0-----:R-:W-:-:S04]  /*0f10*/  ISETP.NE.U32.AND P0, PT, R30, RZ, PT ;  /* 0x000000ff1e00720c */ /* 0x001fc80003f05070 */
[----:B------:R-:W-:-:S13]  /*0f20*/  ISETP.NE.AND.EX P0, PT, R31, RZ, PT, P0 ;  /* 0x000000ff1f00720c */ /* 0x000fda0003f05300 */
[----:B-1--4-:R-:W-:Y:S05]  /*0f30*/  @!P0 BRA `(.L_x_13) ;  /* 0x0000000000288947 */ /* 0x012fea0003800000 */
[----:B------:R-:W0:Y:S02]  /*0f40*/  LDC R23, c[0x0][0x634] ;  /* 0x00018d00ff177b82 */ /* 0x000e240000000800 */
[----:B0-----:R-:W-:-:S05]  /*0f50*/  IADD3 R23, P0, R2, R23, RZ ;  /* 0x0000001702177210 */ /* 0x001fca0007f1e0ff */
[----:B------:R-:W-:-:S04]  /*0f60*/  IMAD.X R29, RZ, RZ, R3, P0 ;  /* 0x000000ffff1d7224 */ /* 0x000fc800000e0603 */
[----:B------:R-:W-:-:S04]  /*0f70*/  IMAD.WIDE.U32 R4, R29, R30, RZ ;  /* 0x0000001e1d047225 */ /* 0x000fc800078e00ff */
[----:B------:R-:W-:-:S04]  /*0f80*/  IMAD.WIDE.U32 R20, P0, R23, R31, R4 ;  /* 0x0000001f17147225 */ /* 0x000fc80007800004 */
[----:B------:R-:W-:-:S04]  /*0f90*/  IMAD.WIDE.U32 R4, R23, R30, RZ ;  /* 0x0000001e17047225 */ /* 0x000fc800078e00ff */
[----:B------:R-:W-:Y:S01]  /*0fa0*/  IMAD.X R23, RZ, RZ, RZ, P0 ;  /* 0x000000ffff177224 */ /* 0x000fe200000e06ff */
[----:B------:R-:W-:Y:S01]  /*0fb0*/  IADD3 RZ, P0, R5, R20, RZ ;  /* 0x0000001405ff7210 */ /* 0x000fe20007f1e0ff */
[----:B------:R-:W-:-:S04]  /*0fc0*/  IMAD.MOV.U32 R22, RZ, RZ, R21 ;  /* 0x000000ffff167224 */ /* 0x000fc800078e0015 */
[----:B------:R-:W-:-:S08]  /*0fd0*/  IMAD.WIDE.U32.X R4, R29, R31, R22, P0 ;  /* 0x0000001f1d047225 */ /* 0x000fd000000e0416 */
.L_x_13:
[----:B------:R-:W0:Y:S01]  /*0fe0*/  LDC.64 R34, c[0x0][0x640] ;  /* 0x00019000ff227b82 */ /* 0x000e220000000a00 */
[-CC-:B------:R-:W-:Y:S01]  /*0ff0*/  SHF.R.U64 R36, R4, R6.reuse, R5.reuse ;  /* 0x0000000604247219 */ /* 0x180fe20000001205 */
[----:B------:R-:W-:Y:S01]  /*1000*/  IMAD.MOV.U32 R39, RZ, RZ, 0x1 ;  /* 0x00000001ff277424 */ /* 0x000fe200078e00ff */
[----:B------:R-:W-:Y:S02]  /*1010*/  SHF.R.U32.HI R4, RZ, R6, R5 ;  /* 0x00000006ff047219 */ /* 0x000fe40000011605 */
[----:B------:R-:W-:-:S03]  /*1020*/  IADD3 R21, P0, RZ, -R36, RZ ;  /* 0x80000024ff157210 */ /* 0x000fc60007f1e0ff */
[----:B------:R-:W1:Y:S02]  /*1030*/  LDC R20, c[0x0][0x618] ;  /* 0x00018600ff147b82 */ /* 0x000e640000000800 */
[----:B------:R-:W-:-:S04]  /*1040*/  IMAD.X R5, RZ, RZ, ~R4, P0 ;  /* 0x000000ffff057224 */ /* 0x000fc800000e0e04 */
[-C--:B------:R-:W-:Y:S02]  /*1050*/  IMAD R6, R5, R32.reuse, RZ ;  /* 0x0000002005067224 */ /* 0x080fe400078e02ff */
[----:B------:R-:W4:Y:S01]  /*1060*/  LDC R23, c[0x0][0x608] ;  /* 0x00018200ff177b82 */ /* 0x000f220000000800 */
[----:B------:R-:W-:-:S04]  /*1070*/  IMAD.WIDE.U32 R4, R21, R32, R2 ;  /* 0x0000002015047225 */ /* 0x000fc800078e0002 */
[----:B------:R-:W-:-:S03]  /*1080*/  IMAD R21, R21, R33, R6 ;  /* 0x0000002115157224 */ /* 0x000fc600078e0206 */
[----:B------:R-:W2:Y:S01]  /*1090*/  LDC R26, c[0x0][0x658] ;  /* 0x00019600ff1a7b82 */ /* 0x000ea20000000800 */
[----:B------:R-:W-:Y:S01]  /*10a0*/  IMAD.IADD R5, R5, 0x1, R21 ;  /* 0x0000000105057824 */ /* 0x000fe200078e0215 */
[----:B0-----:R-:W-:Y:S01]  /*10b0*/  ISETP.NE.U32.AND P0, PT, R34, RZ, PT ;  /* 0x000000ff2200720c */ /* 0x001fe20003f05070 */
[----:B------:R-:W-:-:S03]  /*10c0*/  IMAD.MOV.U32 R21, RZ, RZ, -0x1 ;  /* 0xffffffffff157424 */ /* 0x000fc600078e00ff */
[----:B------:R-:W-:Y:S02]  /*10d0*/  ISETP.NE.AND.EX P0, PT, R35, RZ, PT, P0 ;  /* 0x000000ff2300720c */ /* 0x000fe40003f05300 */
[----:B------:R-:W0:Y:S01]  /*10e0*/  LDC R33, c[0x0][0x600] ;  /* 0x00018000ff217b82 */ /* 0x000e220000000800 */
[-CC-:B-1----:R-:W-:Y:S02]  /*10f0*/  SHF.R.U64 R31, R4, R20.reuse, R5.reuse ;  /* 0x00000014041f7219 */ /* 0x182fe40000001205 */
[----:B------:R-:W-:-:S05]  /*1100*/  SHF.R.U32.HI R4, RZ, R20, R5 ;  /* 0x00000014ff047219 */ /* 0x000fca0000011605 */
[----:B------:R-:W1:Y:S01]  /*1110*/  LDC R28, c[0x0][0x648] ;  /* 0x00019200ff1c7b82 */ /* 0x000e620000000800 */
[-CC-:B----4-:R-:W-:Y:S02]  /*1120*/  SHF.R.U64 R41, R31, R23.reuse, R4.reuse ;  /* 0x000000171f297219 */ /* 0x190fe40000001204 */
[----:B------:R-:W-:-:S05]  /*1130*/  SHF.R.U32.HI R5, RZ, R23, R4 ;  /* 0x00000017ff057219 */ /* 0x000fca0000011604 */
[----:B------:R-:W4:Y:S01]  /*1140*/  LDC R37, c[0x0][0x638] ;  /* 0x00018e00ff257b82 */ /* 0x000f220000000800 */
[-C--:B--2---:R-:W-:Y:S02]  /*1150*/  SHF.L.U32 R4, R21, R26.reuse, RZ ;  /* 0x0000001a15047219 */ /* 0x084fe400000006ff */
[--C-:B------:R-:W-:Y:S02]  /*1160*/  SHF.R.U64 R32, R41, R26, R5.reuse ;  /* 0x0000001a29207219 */ /* 0x100fe40000001205 */
[----:B------:R-:W-:Y:S02]  /*1170*/  LOP3.LUT R6, RZ, R4, RZ, 0x33, !PT ;  /* 0x00000004ff067212 */ /* 0x000fe400078e33ff */
[----:B------:R-:W-:Y:S01]  /*1180*/  SHF.R.U32.HI R5, RZ, R26, R5 ;  /* 0x0000001aff057219 */ /* 0x000fe20000011605 */
[----:B------:R-:W2:Y:S01]  /*1190*/  LDC R30, c[0x0][0x610] ;  /* 0x00018400ff1e7b82 */ /* 0x000ea20000000800 */
[----:B------:R-:W-:Y:S01]  /*11a0*/  IMAD.MOV.U32 R4, RZ, RZ, R32 ;  /* 0x000000ffff047224 */ /* 0x000fe200078e0020 */
[----:B------:R-:W-:Y:S06]  /*11b0*/  @!P0 BRA `(.L_x_14) ;  /* 0x0000000000288947 */ /* 0x000fec0003800000 */
[----:B------:R-:W3:Y:S02]  /*11c0*/  LDC R23, c[0x0][0x64c] ;  /* 0x00019300ff177b82 */ /* 0x000ee40000000800 */
[----:B---3--:R-:W-:-:S05]  /*11d0*/  IADD3 R23, P0, R32, R23, RZ ;  /* 0x0000001720177210 */ /* 0x008fca0007f1e0ff */
        /* <DEDUP_REMOVED lines=8> */
.L_x_14:
[----:B-1----:R-:W-:Y:S01]  /*1260*/  SHF.R.U64 R17, R4, R28, R5 ;  /* 0x0000001c04117219 */ /* 0x002fe20000001205 */
[----:B------:R-:W-:Y:S01]  /*1270*/  @P2 IMAD R25, R27, R24, R16 ;  /* 0x000000181b192224 */ /* 0x000fe200078e0210 */
[----:B------:R-:W-:Y:S02]  /*1280*/  SHF.L.U32 R4, R39, R26, RZ ;  /* 0x0000001a27047219 */ /* 0x000fe400000006ff */
[----:B------:R-:W-:Y:S01]  /*1290*/  LOP3.LUT R5, R41, R6, RZ, 0xc0, !PT ;  /* 0x0000000629057212 */ /* 0x000fe200078ec0ff */
[----:B0-----:R-:W-:Y:S02]  /*12a0*/  VIADD R6, R33, 0xffffffff ;  /* 0xffffffff21067836 */ /* 0x001fe40000000000 */
[----:B------:R-:W-:Y:S02]  /*12b0*/  IMAD.MOV R20, RZ, RZ, -R17 ;  /* 0x000000ffff147224 */ /* 0x000fe400078e0a11 */
[----:B------:R-:W-:Y:S01]  /*12c0*/  IMAD R16, R4, R17, R5 ;  /* 0x0000001104107224 */ /* 0x000fe200078e0205 */
[----:B------:R-:W-:Y:S01]  /*12d0*/  LOP3.LUT R17, R31, R6, RZ, 0xc0, !PT ;  /* 0x000000061f117212 */ /* 0x000fe200078ec0ff */
[----:B----4-:R-:W-:-:S02]  /*12e0*/  IMAD R4, R20, R37, R32 ;  /* 0x0000002514047224 */ /* 0x010fc400078e0220 */
[----:B--2---:R-:W-:Y:S02]  /*12f0*/  IMAD R6, R16, R30, R25 ;  /* 0x0000001e10067224 */ /* 0x004fe400078e0219 */
[----:B------:R-:W-:Y:S02]  /*1300*/  IMAD R17, R4, R33, R17 ;  /* 0x0000002104117224 */ /* 0x000fe400078e0211 */
[----:B------:R-:W-:Y:S02]  /*1310*/  IMAD.MOV.U32 R20, RZ, RZ, 0x1 ;  /* 0x00000001ff147424 */ /* 0x000fe400078e00ff */
[----:B------:R-:W-:Y:S01]  /*1320*/  IMAD.MOV.U32 R4, RZ, RZ, R36 ;  /* 0x000000ffff047224 */ /* 0x000fe200078e0024 */
[----:B------:R-:W-:Y:S02]  /*1330*/  SEL R5, R17, R6, !P2 ;  /* 0x0000000611057207 */ /* 0x000fe40005000000 */
[----:B------:R-:W-:-:S07]  /*1340*/  SEL R6, R6, R17, !P2 ;  /* 0x0000001106067207 */ /* 0x000fce0005000000 */
.L_x_12:
[----:B------:R-:W-:Y:S05]  /*1350*/  @!P3 BRA `(.L_x_15) ;  /* 0x00000000000cb947 */ /* 0x000fea0003800000 */
[----:B------:R-:W-:Y:S01]  /*1360*/  UCGABAR_WAIT ;  /* 0x0000000000007dc7 */ /* 0x000fe20008000000 */
[----:B------:R-:W-:Y:S01]  /*1370*/  CCTL.IVALL ;  /* 0x00000000ff00798f */ /* 0x000fe20002000000 */
[----:B------:R-:W-:Y:S05]  /*1380*/  BRA `(.L_x_16) ;  /* 0x0000000000047947 */ /* 0x000fea0003800000 */
.L_x_15:
[----:B------:R-:W-:Y:S06]  /*1390*/  BAR.SYNC.DEFER_BLOCKING 0x0 ;  /* 0x0000000000007b1d */ /* 0x000fec0000010000 */
.L_x_16:
[----:B------:R-:W-:Y:S05]  /*13a0*/  @!P4 BRA `(.L_x_17) ;  /* 0x0000006c00c8c947 */ /* 0x000fea0003800000 */
[----:B------:R-:W-:-:S13]  /*13b0*/  ISETP.GT.U32.AND P0, PT, R38, 0x1, PT ;  /* 0x000000012600780c */ /* 0x000fda0003f04070 */
[----:B------:R-:W-:Y:S05]  /*13c0*/  @P0 EXIT ;  /* 0x000000000000094d */ /* 0x000fea0003800000 */
.L_x_18:
[----:B------:R-:W-:-:S08]  /*13d0*/  NOP ;  /* 0x0000000000007918 */ /* 0x000fd00000000000 */
[----:B------:R-:W0:Y:S02]  /*13e0*/  USETMAXREG.TRY_ALLOC.CTAPOOL UP0, 0xe8 ;  /* 0x000000e8000079c8 */ /* 0x000e240008000600 */
[----:B0-----:R-:W-:-:S13]  /*13f0*/  PLOP3.LUT P0, PT, PT, PT, UP0, 0x80, 0x0 ;  /* 0x000000000000781c */ /* 0x001fda0003f0f008 */
[----:B------:R-:W-:Y:S05]  /*1400*/  @!P0 BRA `(.L_x_18) ;  /* 0xfffffffc00f08947 */ /* 0x000fea000383ffff */
[----:B------:R-:W-:-:S13]  /*1410*/  LOP3.LUT P0, RZ, R20, 0xff, RZ, 0xc0, !PT ;  /* 0x000000ff14ff7812 */ /* 0x000fda000780c0ff */
[----:B------:R-:W-:Y:S05]  /*1420*/  @!P0 EXIT ;  /* 0x000000000000894d */ /* 0x000fea0003800000 */
[----:B------:R-:W0:Y:S01]  /*1430*/  S2UR UR6, SR_CgaCtaId ;  /* 0x00000000000679c3 */ /* 0x000e220000008800 */
[CC--:B------:R-:W-:Y:S01]  /*1440*/  LEA.HI R11, R19.reuse, R10.reuse, RZ, 0x2 ;  /* 0x0000000a130b7211 */ /* 0x0c0fe200078f10ff */
[----:B------:R-:W-:Y:S01]  /*1450*/  UIADD3 UR7, UR11, -0x1, URZ ;  /* 0xffffffff0b077890 */ /* 0x000fe2000fffe03f */
[----:B------:R-:W-:Y:S01]  /*1460*/  LEA.HI R19, R19, R10, RZ, 0x5 ;  /* 0x0000000a13137211 */ /* 0x000fe200078f28ff */
[----:B------:R-:W-:Y:S01]  /*1470*/  UMOV UR9, 0x400 ;  /* 0x0000040000097882 */ /* 0x000fe20000000000 */
[--C-:B------:R-:W-:Y:S01]  /*1480*/  SHF.R.S32.HI R18, RZ, 0x2, R11.reuse ;  /* 0x00000002ff127819 */ /* 0x100fe2000001140b */
[----:B------:R-:W-:Y:S01]  /*1490*/  UISETP.LT.AND UP0, UPT, UR13, 0x1, UPT ;  /* 0x000000010d00788c */ /* 0x000fe2000bf01270 */
[----:B------:R-:W-:Y:S01]  /*14a0*/  SHF.R.S32.HI R17, RZ, 0x1f, R11 ;  /* 0x0000001fff117819 */ /* 0x000fe2000001140b */
[----:B------:R-:W-:Y:S01]  /*14b0*/  USHF.L.U32 UR21, UR13, 0x1, URZ ;  /* 0x000000010d157899 */ /* 0x000fe2000800063f */
[----:B------:R-:W-:Y:S01]  /*14c0*/  LOP3.LUT R11, R11, 0xfffffffc, RZ, 0xc0, !PT ;  /* 0xfffffffc0b0b7812 */ /* 0x000fe200078ec0ff */
[----:B------:R-:W-:Y:S01]  /*14d0*/  USEL UR10, UR13, 0x1, UP0 ;  /* 0x000000010d0a7887 */ /* 0x000fe20008000000 */
[----:B------:R-:W-:Y:S01]  /*14e0*/  LEA.HI R17, R17, R18, RZ, 0x3 ;  /* 0x0000001211117211 */ /* 0x000fe200078f18ff */
[----:B------:R-:W-:Y:S01]  /*14f0*/  UISETP.NE.AND UP0, UPT, UR7, URZ, UPT ;  /* 0x0000003f0700728c */ /* 0x000fe2000bf05270 */
[----:B------:R-:W-:Y:S01]  /*1500*/  LOP3.LUT R148, R7, 0x1, RZ, 0xfc, !PT ;  /* 0x0000000107947812 */ /* 0x000fe200078efcff */
[----:B------:R-:W-:Y:S01]  /*1510*/  IMAD.IADD R16, R10, 0x1, -R11 ;  /* 0x000000010a107824 */ /* 0x000fe200078e0a0b */
[----:B------:R-:W-:Y:S01]  /*1520*/  LOP3.LUT R17, R17, 0xfffffff8, RZ, 0xc0, !PT ;  /* 0xfffffff811117812 */ /* 0x000fe200078ec0ff */
[----:B------:R-:W-:-:S04]  /*1530*/  UIADD3 UR10, -UR10, UR13, URZ ;  /* 0x0000000d0a0a7290 */ /* 0x000fc8000fffe13f */
[----:B------:R-:W-:Y:S01]  /*1540*/  IMAD.IADD R18, R18, 0x1, -R17 ;  /* 0x0000000112127824 */ /* 0x000fe200078e0a11 */
[----:B------:R-:W-:Y:S01]  /*1550*/  SHF.R.S32.HI R17, RZ, 0x5, R19 ;  /* 0x00000005ff117819 */ /* 0x000fe20000011413 */
[----:B0-----:R-:W-:-:S03]  /*1560*/  ULEA UR9, UR6, UR9, 0x18 ;  /* 0x0000000906097291 */ /* 0x001fc6000f8ec03f */
[--C-:B------:R-:W-:Y:S01]  /*1570*/  SHF.R.S32.HI R19, RZ, 0x1f, R18.reuse ;  /* 0x0000001fff137819 */ /* 0x100fe20000011412 */
[----:B------:R-:W-:Y:S01]  /*1580*/  USHF.L.U32 UR6, UR7, 0x3, URZ ;  /* 0x0000000307067899 */ /* 0x000fe2000800063f */
[C-C-:B------:R-:W-:Y:S01]  /*1590*/  IMAD R20, R17.reuse, -0x10, -R18.reuse ;  /* 0xfffffff011147824 */ /* 0x140fe200078e0a12 */
[----:B------:R-:W-:Y:S02]  /*15a0*/  USEL UR7, URZ, 0x1, UP0 ;  /* 0x000000013f077887 */ /* 0x000fe40008000000 */
[----:B------:R-:W-:Y:S01]  /*15b0*/  ULOP3.LUT UR6, UR6, 0x8, URZ, 0xc0, !UPT ;  /* 0x0000000806067892 */ /* 0x000fe2000f8ec03f */
[----:B------:R-:W-:Y:S01]  /*15c0*/  IMAD.WIDE R10, R17, 0x10, R18 ;  /* 0x00000010110a7825 */ /* 0x000fe200078e0212 */
[----:B------:R-:W-:Y:S02]  /*15d0*/  UIADD3 UR22, UR9, 0x60, URZ ;  /* 0x0000006009167890 */ /* 0x000fe4000fffe03f */
[----:B------:R-:W-:Y:S01]  /*15e0*/  ULOP3.LUT UR23, UR6, 0x8, URZ, 0x3c, !UPT ;  /* 0x0000000806177892 */ /* 0x000fe2000f8e3c3f */
[----:B------:R-:W-:Y:S01]  /*15f0*/  IMAD.U32 R150, RZ, RZ, UR7 ;  /* 0x00000007ff967e24 */ /* 0x000fe2000f8e00ff */
[----:B------:R-:W-:-:S02]  /*1600*/  ULOP3.LUT UR12, UR6, 0x18, URZ, 0x3c, !UPT ;  /* 0x00000018060c7892 */ /* 0x000fc4000f8e3c3f */
[----:B------:R-:W-:Y:S01]  /*1610*/  ULEA UR11, UR11, UR22, 0x3 ;  /* 0x000000160b0b7291 */ /* 0x000fe2000f8e183f */
[----:B------:R-:W-:Y:S02]  /*1620*/  ULDC UR6, c[0x0][0x284] ;  /* 0x0000a10000067ab9 */ /* 0x000fe40000000800 */
[----:B------:R-:W-:-:S09]  /*1630*/  VIADD R17, R20, UR6 ;  /* 0x0000000614117c36 */ /* 0x000fd20008000000 */
.L_x_173:
[----:B------:R-:W-:Y:S01]  /*1640*/  SHF.L.U32 R18, R150, 0x1f, RZ ;  /* 0x0000001f96127819 */ /* 0x000fe200000006ff */
[----:B------:R-:W0:Y:S01]  /*1650*/  LDC R19, c[0x0][0x28c] ;  /* 0x0000a300ff137b82 */ /* 0x000e220000000800 */
[----:B------:R-:W-:Y:S01]  /*1660*/  UMOV UR6, URZ ;  /* 0x0000003f00067c82 */ /* 0x000fe20008000000 */
[----:B------:R-:W-:Y:S01]  /*1670*/  UMOV UR20, UR5 ;  /* 0x0000000500147c82 */ /* 0x000fe20008000000 */
[----:B-1----:R-:W1:Y:S01]  /*1680*/  SYNCS.PHASECHK.TRANS64.TRYWAIT P0, [UR11+-0x8], R18 ;  /* 0xfffff812ff0075a7 */ /* 0x002e62000800014b */
[----:B0-----:R-:W-:Y:S01]  /*1690*/  ISETP.GE.AND P1, PT, R19, 0x1, PT ;  /* 0x000000011300780c */ /* 0x001fe20003f26270 */
[----:B-1-34-:R-:W-:-:S12]  /*16a0*/  @!P0 BRA `(.L_x_19) ;  /* 0x0000007c00308947 */ /* 0x01afd80003800000 */
.L_x_196:
[----:B------:R-:W-:Y:S01]  /*16b0*/  UMOV UR7, URZ ;  /* 0x0000003f00077c82 */ /* 0x000fe20008000000 */
[----:B------:R-:W-:Y:S01]  /*16c0*/  UMOV UR8, URZ ;  /* 0x0000003f00087c82 */ /* 0x000fe20008000000 */
[----:B------:R-:W-:Y:S02]  /*16d0*/  CS2R R88, SRZ ;  /* 0x0000000000587805 */ /* 0x000fe4000001ff00 */
[----:B------:R-:W-:Y:S02]  /*16e0*/  CS2R R22, SRZ ;  /* 0x0000000000167805 */ /* 0x000fe4000001ff00 */
[----:B------:R-:W-:Y:S02]  /*16f0*/  CS2R R90, SRZ ;  /* 0x00000000005a7805 */ /* 0x000fe4000001ff00 */
[----:B------:R-:W-:Y:S02]  /*1700*/  CS2R R92, SRZ ;  /* 0x00000000005c7805 */ /* 0x000fe4000001ff00 */
[----:B------:R-:W-:-:S02]  /*1710*/  CS2R R94, SRZ ;  /* 0x00000000005e7805 */ /* 0x000fc4000001ff00 */
[----:B------:R-:W-:Y:S02]  /*1720*/  CS2R R96, SRZ ;  /* 0x0000000000607805 */ /* 0x000fe4000001ff00 */
        /* <DEDUP_REMOVED lines=24> */
[----:B------:R-:W-:Y:S01]  /*18b0*/  CS2R R146, SRZ ;  /* 0x0000000000927805 */ /* 0x000fe2000001ff00 */
[----:B------:R-:W-:Y:S01]  /*18c0*/  IMAD.MOV.U32 R149, RZ, RZ, RZ ;  /* 0x000000ffff957224 */ /* 0x000fe200078e00ff */
[----:B------:R-:W-:Y:S01]  /*18d0*/  CS2R R24, SRZ ;  /* 0x0000000000187805 */ /* 0x000fe2000001ff00 */
[----:B------:R-:W-:Y:S01]  /*18e0*/  IMAD.MOV.U32 R151, RZ, RZ, RZ ;  /* 0x000000ffff977224 */ /* 0x000fe200078e00ff */
[----:B------:R-:W-:Y:S01]  /*18f0*/  CS2R R26, SRZ ;  /* 0x00000000001a7805 */ /* 0x000fe2000001ff00 */
[----:B------:R-:W-:Y:S01]  /*1900*/  IMAD.U32 R152, RZ, RZ, UR4 ;  /* 0x00000004ff987e24 */ /* 0x000fe2000f8e00ff */
        /* <DEDUP_REMOVED lines=29> */
[----:B------:R-:W-:Y:S01]  /*1ae0*/  CS2R R86, SRZ ;  /* 0x0000000000567805 */ /* 0x000fe2000001ff00 */
[----:B------:R-:W-:Y:S06]  /*1af0*/  @!P1 BRA `(.L_x_20) ;  /* 0x00000008006c9947 */ /* 0x000fec0003800000 */
[----:B------:R-:W-:-:S13]  /*1b00*/  ISETP.NE.AND P1, PT, R148, 0x3, PT ;  /* 0x000000039400780c */ /* 0x000fda0003f25270 */
[----:B------:R-:W-:Y:S05]  /*1b10*/  @!P1 BRA `(.L_x_21) ;  /* 0x0000000000049947 */ /* 0x000fea0003800000 */
[----:B------:R-:W-:Y:S01]  /*1b20*/  BPT.TRAP 0x1 ;  /* 0x000000040000795c */ /* 0x000fe20000300000 */
.L_x_21:
[----:B------:R-:W-:Y:S01]  /*1b30*/  ULEA UR6, UR5, UR9, 0x3 ;  /* 0x0000000905067291 */ /* 0x000fe2000f8e183f */
[----:B0-----:R-:W-:-:S05]  /*1b40*/  IMAD.U32 R18, RZ, RZ, UR4 ;  /* 0x00000004ff127e24 */ /* 0x001fca000f8e00ff */
[----:B------:R-:W-:-:S04]  /*1b50*/  SHF.L.U32 R18, R18, 0x1f, RZ ;  /* 0x0000001f12127819 */ /* 0x000fc800000006ff */
[----:B------:R0:W1:Y:S01]  /*1b60*/  SYNCS.PHASECHK.TRANS64.TRYWAIT P0, [UR6], R18 ;  /* 0x00000012ff0075a7 */ /* 0x0000620008000146 */
[----:B------:R-:W-:Y:S05]  /*1b70*/  @!P1 BRA `(.L_x_22) ;  /* 0x0000000000049947 */ /* 0x000fea0003800000 */
[----:B------:R-:W-:Y:S01]  /*1b80*/  BPT.TRAP 0x1 ;  /* 0x000000040000795c */ /* 0x000fe20000300000 */
.L_x_22:
[----:B-1----:R-:W-:Y:S05]  /*1b90*/  @P0 BRA `(.L_x_23) ;  /* 0x0000000000080947 */ /* 0x002fea0003800000 */
[----:B------:R-:W1:Y:S02]  /*1ba0*/  SYNCS.PHASECHK.TRANS64.TRYWAIT P0, [UR6], R18 ;  /* 0x00000012ff0075a7 */ /* 0x000e640008000146 */
[----:B-1----:R-:W-:Y:S05]  /*1bb0*/  @!P0 BRA `(.L_x_24) ;  /* 0x0000007800048947 */ /* 0x002fea0003800000 */
.L_x_23:
[----:B------:R-:W-:Y:S01]  /*1bc0*/  UIADD3 UR6, UR9, 0x180, URZ ;  /* 0x0000018009067890 */ /* 0x000fe2000fffe03f */
[----:B------:R-:W-:Y:S01]  /*1bd0*/  WARPGROUP.ARRIVE ;  /* 0x00000000000079c5 */ /* 0x000fe20000000000 */
[----:B------:R-:W-:Y:S01]  /*1be0*/  UIADD3 UR7, UR9, 0xa180, URZ ;  /* 0x0000a18009077890 */ /* 0x000fe2000fffe03f */
[----:B------:R-:W-:Y:S01]  /*1bf0*/  CS2R R88, SRZ ;  /* 0x0000000000587805 */ /* 0x000fe2000001ff00 */
[----:B------:R-:W-:Y:S01]  /*1c00*/  USHF.R.U32.HI UR6, URZ, 0x4, UR6 ;  /* 0x000000043f067899 */ /* 0x000fe20008011606 */
[----:B------:R-:W-:Y:S01]  /*1c10*/  CS2R R22, SRZ ;  /* 0x0000000000167805 */ /* 0x000fe2000001ff00 */
[----:B------:R-:W-:Y:S01]  /*1c20*/  USHF.R.U32.HI UR7, URZ, 0x4, UR7 ;  /* 0x000000043f077899 */ /* 0x000fe20008011607 */
[----:B------:R-:W-:Y:S01]  /*1c30*/  CS2R R90, SRZ ;  /* 0x00000000005a7805 */ /* 0x000fe2000001ff00 */
[----:B------:R-:W-:Y:S01]  /*1c40*/  ULOP3.LUT UR6, UR6, 0x3fff, URZ, 0xc0, !UPT ;  /* 0x00003fff06067892 */ /* 0x000fe2000f8ec03f */
[----:B------:R-:W-:Y:S01]  /*1c50*/  CS2R R92, SRZ ;  /* 0x00000000005c7805 */ /* 0x000fe2000001ff00 */
[----:B------:R-:W-:Y:S01]  /*1c60*/  ULOP3.LUT UR7, UR7, 0x3fff, URZ, 0xc0, !UPT ;  /* 0x00003fff07077892 */ /* 0x000fe2000f8ec03f */
[----:B------:R-:W-:Y:S01]  /*1c70*/  CS2R R94, SRZ ;  /* 0x00000000005e7805 */ /* 0x000fe2000001ff00 */
[----:B------:R-:W-:Y:S01]  /*1c80*/  ULOP3.LUT UR6, UR6, 0x10000, URZ, 0xfc, !UPT ;  /* 0x0001000006067892 */ /* 0x000fe2000f8efc3f */
[----:B------:R-:W-:Y:S01]  /*1c90*/  CS2R R96, SRZ ;  /* 0x0000000000607805 */ /* 0x000fe2000001ff00 */
[----:B------:R-:W-:Y:S01]  /*1ca0*/  ULOP3.LUT UR7, UR7, 0x10000, URZ, 0xfc, !UPT ;  /* 0x0001000007077892 */ /* 0x000fe2000f8efc3f */
[----:B------:R-:W-:Y:S01]  /*1cb0*/  CS2R R98, SRZ ;  /* 0x0000000000627805 */ /* 0x000fe2000001ff00 */
[----:B------:R-:W-:Y:S01]  /*1cc0*/  ULEA UR6, UR5, UR6, 0x9 ;  /* 0x0000000605067291 */ /* 0x000fe2000f8e483f */
[----:B------:R-:W-:Y:S01]  /*1cd0*/  CS2R R102, SRZ ;  /* 0x0000000000667805 */ /* 0x000fe2000001ff00 */
[----:B------:R-:W-:Y:S01]  /*1ce0*/  ULEA UR7, UR5, UR7, 0xa ;  /* 0x0000000705077291 */ /* 0x000fe2000f8e503f */
[----:B------:R-:W-:Y:S01]  /*1cf0*/  CS2R R100, SRZ ;  /* 0x0000000000647805 */ /* 0x000fe2000001ff00 */
[----:B------:R-:W-:Y:S01]  /*1d00*/  UMOV UR17, 0x40000040 ;  /* 0x4000004000117882 */ /* 0x000fe20000000000 */
[----:B------:R-:W-:Y:S01]  /*1d10*/  UMOV UR19, 0x40000040 ;  /* 0x4000004000137882 */ /* 0x000fe20000000000 */
[----:B------:R-:W-:Y:S01]  /*1d20*/  CS2R R104, SRZ ;  /* 0x0000000000687805 */ /* 0x000fe2000001ff00 */
[----:B------:R-:W-:Y:S01]  /*1d30*/  UMOV UR16, UR6 ;  /* 0x0000000600107c82 */ /* 0x000fe20008000000 */
[----:B------:R-:W-:Y:S01]  /*1d40*/  CS2R R106, SRZ ;  /* 0x00000000006a7805 */ /* 0x000fe2000001ff00 */
[----:B------:R-:W-:Y:S01]  /*1d50*/  UMOV UR18, UR7 ;  /* 0x0000000700127c82 */ /* 0x000fe20008000000 */
[----:B------:R-:W-:Y:S01]  /*1d60*/  CS2R R108, SRZ ;  /* 0x00000000006c7805 */ /* 0x000fe2000001ff00 */
[----:B------:R-:W-:Y:S01]  /*1d70*/  QGMMA.64x128x32.F32.E5M2.E5M2 R24, gdesc[UR16], RZ, !UPT ;  /* 0x01e00000101879f3 */ /* 0x000fe2000c7038ff */
[----:B------:R-:W-:Y:S01]  /*1d80*/  UIADD3 UR16, UR6, 0x2, URZ ;  /* 0x0000000206107890 */ /* 0x000fe2000fffe03f */
[----:B------:R-:W-:Y:S01]  /*1d90*/  CS2R R110, SRZ ;  /* 0x00000000006e7805 */ /* 0x000fe2000001ff00 */
[----:B------:R-:W-:Y:S01]  /*1da0*/  UIADD3 UR18, UR7, 0x2, URZ ;  /* 0x0000000207127890 */ /* 0x000fe2000fffe03f */
[----:B------:R-:W-:Y:S01]  /*1db0*/  CS2R R112, SRZ ;  /* 0x0000000000707805 */ /* 0x000fe2000001ff00 */
[----:B------:R-:W-:Y:S01]  /*1dc0*/  UMOV UR17, 0x40000040 ;  /* 0x4000004000117882 */ /* 0x000fe20000000000 */
[----:B------:R-:W-:Y:S01]  /*1dd0*/  UMOV UR19, 0x40000040 ;  /* 0x4000004000137882 */ /* 0x000fe20000000000 */
        /* <DEDUP_REMOVED lines=17> */
[----:B------:R-:W-:Y:S02]  /*1ef0*/  IMAD.MOV.U32 R149, RZ, RZ, RZ ;  /* 0x000000ffff957224 */ /* 0x000fe400078e00ff */
[----:B------:R-:W-:Y:S01]  /*1f00*/  IMAD.MOV.U32 R151, RZ, RZ, RZ ;  /* 0x000000ffff977224 */ /* 0x000fe200078e00ff */
[----:B------:R-:W-:Y:S01]  /*1f10*/  QGMMA.64x128x32.F32.E5M2.E5M2 R24, gdesc[UR16], R24 ;  /* 0x01e00000101879f3 */ /* 0x000fe20008703818 */
[----:B------:R-:W-:-:S02]  /*1f20*/  UIADD3 UR16, UR6, 0x4, URZ ;  /* 0x0000000406107890 */ /* 0x000fc4000fffe03f */
[----:B------:R-:W-:Y:S01]  /*1f30*/  UIADD3 UR18, UR7, 0x4, URZ ;  /* 0x0000000407127890 */ /* 0x000fe2000fffe03f */
[----:B------:R-:W-:Y:S01]  /*1f40*/  UMOV UR17, 0x40000040 ;  /* 0x4000004000117882 */ /* 0x000fe20000000000 */
[----:B------:R-:W-:-:S07]  /*1f50*/  UMOV UR19, 0x40000040 ;  /* 0x4000004000137882 */ /* 0x000fce0000000000 */
[----:B------:R-:W-:Y:S01]  /*1f60*/  QGMMA.64x128x32.F32.E5M2.E5M2 R24, gdesc[UR16], R24 ;  /* 0x01e00000101879f3 */ /* 0x000fe20008703818 */
[----:B------:R-:W-:Y:S02]  /*1f70*/  UIADD3 UR18, UR7, 0x6, URZ ;  /* 0x0000000607127890 */ /* 0x000fe4000fffe03f */
[----:B------:R-:W-:Y:S01]  /*1f80*/  UIADD3 UR16, UR6, 0x6, URZ ;  /* 0x0000000606107890 */ /* 0x000fe2000fffe03f */
[----:B------:R-:W-:Y:S01]  /*1f90*/  ULDC UR7, c[0x0][0x50c] ;  /* 0x0001430000077ab9 */ /* 0x000fe20000000800 */
[----:B------:R-:W-:Y:S01]  /*1fa0*/  UMOV UR17, 0x40000040 ;  /* 0x4000004000117882 */ /* 0x000fe20000000000 */
[----:B------:R-:W-:Y:S01]  /*1fb0*/  UISETP.NE.AND UP0, UPT, UR7, 0x4, UPT ;  /* 0x000000040700788c */ /* 0x000fe2000bf05270 */
[----:B------:R-:W-:Y:S01]  /*1fc0*/  UMOV UR19, 0x40000040 ;  /* 0x4000004000137882 */ /* 0x000fe20000000000 */
[----:B------:R-:W-:Y:S02]  /*1fd0*/  UMOV UR6, 0x4 ;  /* 0x0000000400067882 */ /* 0x000fe40000000000 */
[----:B------:R-:W-:-:S06]  /*1fe0*/  USEL UR7, URZ, 0x1, UP0 ;  /* 0x000000013f077887 */ /* 0x000fcc0008000000 */
[----:B------:R-:W-:Y:S01]  /*1ff0*/  ISETP.NE.AND P0, PT, RZ, UR7, PT ;  /* 0x00000007ff007c0c */ /* 0x000fe2000bf05270 */
[----:B------:R-:W-:-:S12]  /*2000*/  QGMMA.64x128x32.F32.E5M2.E5M2 R24, gdesc[UR16], R24, gsb0 ;  /* 0x01e00000101879f3 */ /* 0x000fd80008003818 */
[----:B------:R-:W-:Y:S05]  /*2010*/  @!P0 BRA `(.L_x_25) ;  /* 0x0000000400088947 */ /* 0x000fea0003800000 */
[----:B------:R-:W-:Y:S02]  /*2020*/  WARPGROUP.DEPBAR.LE gsb0, 0x0 ;  /* 0x00008000000079c5 */ /* 0x000fe40000010000 */
[----:B------:R-:W-:-:S01]  /*2030*/  FADD R151, RZ, R24 ;  /* 0x00000018ff977221 */ /* 0x000fc20000000000 */
[----:B------:R-:W-:Y:S01]  /*2040*/  FADD R146, RZ, R25 ;  /* 0x00000019ff927221 */ /* 0x000fe20000000000 */
        /* <DEDUP_REMOVED lines=62> */
[----:B------:R-:W-:-:S06]  /*2430*/  UMOV UR6, URZ ;  /* 0x0000003f00067c82 */ /* 0x000fcc0008000000 */
.L_x_25:
[----:B------:R-:W-:-:S04]  /*2440*/  UIADD3 UR20, UR5, 0x1, URZ ;  /* 0x0000000105147890 */ /* 0x000fc8000fffe03f */
[----:B------:R-:W-:-:S04]  /*2450*/  UISETP.NE.AND UP0, UPT, UR20, 0x5, UPT ;  /* 0x000000051400788c */ /* 0x000fc8000bf05270 */
[----:B------:R-:W-:Y:S02]  /*2460*/  USEL UR8, URZ, 0x1, UP0 ;  /* 0x000000013f087887 */ /* 0x000fe40008000000 */
[----:B------:R-:W-:Y:S02]  /*2470*/  USEL UR20, UR20, URZ, UP0 ;  /* 0x0000003f14147287 */ /* 0x000fe40008000000 */
[----:B------:R-:W-:-:S06]  /*2480*/  ULOP3.LUT UR8, UR4, UR8, URZ, 0x3c, !UPT ;  /* 0x0000000804087292 */ /* 0x000fcc000f8e3c3f */
[----:B------:R-:W-:Y:S01]  /*2490*/  IMAD.U32 R152, RZ, RZ, UR8 ;  /* 0x00000008ff987e24 */ /* 0x000fe2000f8e00ff */
[----:B------:R-:W-:-:S06]  /*24a0*/  UMOV UR8, 0x1 ;  /* 0x0000000100087882 */ /* 0x000fcc0000000000 */
.L_x_20:
[----:B------:R-:W-:-:S06]  /*24b0*/  UISETP.GE.AND UP0, UPT, UR10, 0x1, UPT ;  /* 0x000000010a00788c */ /* 0x000fcc000bf06270 */
[----:B------:R-:W-:-:S13]  /*24c0*/  PLOP3.LUT P0, PT, PT, PT, UP0, 0x80, 0x0 ;  /* 0x000000000000781c */ /* 0x000fda0003f0f008 */
[----:B------:R-:W-:Y:S05]  /*24d0*/  @!P0 BRA `(.L_x_26) ;  /* 0x0000000800388947 */ /* 0x000fea0003800000 */
[----:B01----:R-:W-:Y:S01]  /*24e0*/  IMAD.U32 R18, RZ, RZ, UR10 ;  /* 0x0000000aff127e24 */ /* 0x003fe2000f8e00ff */
[----:B------:R-:W-:Y:S01]  /*24f0*/  ULDC UR24, c[0x0][0x50c] ;  /* 0x0001430000187ab9 */ /* 0x000fe20000000800 */
[----:B------:R-:W-:-:S07]  /*2500*/  IMAD.U32 R19, RZ, RZ, UR5 ;  /* 0x00000005ff137e24 */ /* 0x000fce000f8e00ff */
.L_x_34:
[----:B------:R-:W-:-:S13]  /*2510*/  ISETP.NE.AND P1, PT, R148, 0x3, PT ;  /* 0x000000039400780c */ /* 0x000fda0003f25270 */
[----:B------:R-:W-:Y:S05]  /*2520*/  @!P1 BRA `(.L_x_27) ;  /* 0x0000000000049947 */ /* 0x000fea0003800000 */
[----:B------:R-:W-:Y:S01]  /*2530*/  BPT.TRAP 0x1 ;  /* 0x000000040000795c */ /* 0x000fe20000300000 */
.L_x_27:
[----:B------:R-:W-:Y:S01]  /*2540*/  ULEA UR16, UR20, UR9, 0x3 ;  /* 0x0000000914107291 */ /* 0x000fe2000f8e183f */
[----:B------:R-:W-:-:S08]  /*2550*/  SHF.L.U32 R20, R152, 0x1f, RZ ;  /* 0x0000001f98147819 */ /* 0x000fd000000006ff */
[----:B------:R0:W1:Y:S01]  /*2560*/  SYNCS.PHASECHK.TRANS64.TRYWAIT P0, [UR16], R20 ;  /* 0x00000014ff0075a7 */ /* 0x0000620008000150 */
[----:B------:R-:W-:Y:S05]  /*2570*/  @!P1 BRA `(.L_x_28) ;  /* 0x0000000000049947 */ /* 0x000fea0003800000 */
[----:B------:R-:W-:Y:S01]  /*2580*/  BPT.TRAP 0x1 ;  /* 0x000000040000795c */ /* 0x000fe20000300000 */
.L_x_28:
[----:B-1----:R-:W-:Y:S05]  /*2590*/  @P0 BRA `(.L_x_29) ;  /* 0x0000000000080947 */ /* 0x002fea0003800000 */
[----:B------:R-:W1:Y:S02]  /*25a0*/  SYNCS.PHASECHK.TRANS64.TRYWAIT P0, [UR16], R20 ;  /* 0x00000014ff0075a7 */ /* 0x000e640008000150 */
[----:B-1----:R-:W-:Y:S05]  /*25b0*/  @!P0 BRA `(.L_x_30) ;  /* 0x0000006c009c8947 */ /* 0x002fea0003800000 */
.L_x_29:
[----:B------:R-:W-:Y:S01]  /*25c0*/  UIADD3 UR16, UR9, 0x180, URZ ;  /* 0x0000018009107890 */ /* 0x000fe2000fffe03f */
[----:B------:R-:W-:Y:S01]  /*25d0*/  WARPGROUP.ARRIVE ;  /* 0x00000000000079c5 */ /* 0x000fe20000000000 */
[----:B------:R-:W-:Y:S02]  /*25e0*/  UIADD3 UR17, UR9, 0xa180, URZ ;  /* 0x0000a18009117890 */ /* 0x000fe4000fffe03f */
[----:B------:R-:W-:Y:S02]  /*25f0*/  UISETP.NE.AND UP0, UPT, UR7, URZ, UPT ;  /* 0x0000003f0700728c */ /* 0x000fe4000bf05270 */
[----:B------:R-:W-:Y:S02]  /*2600*/  USHF.R.U32.HI UR16, URZ, 0x4, UR16 ;  /* 0x000000043f107899 */ /* 0x000fe40008011610 */
[----:B------:R-:W-:Y:S02]  /*2610*/  USHF.R.U32.HI UR17, URZ, 0x4, UR17 ;  /* 0x000000043f117899 */ /* 0x000fe40008011611 */
[----:B------:R-:W-:-:S02]  /*2620*/  USEL UR8, UR8, URZ, !UP0 ;  /* 0x0000003f08087287 */ /* 0x000fc4000c000000 */
[----:B------:R-:W-:Y:S02]  /*2630*/  ULOP3.LUT UR16, UR16, 0x3fff, URZ, 0xc0, !UPT ;  /* 0x00003fff10107892 */ /* 0x000fe4000f8ec03f */
[----:B------:R-:W-:Y:S02]  /*2640*/  ULOP3.LUT UR17, UR17, 0x3fff, URZ, 0xc0, !UPT ;  /* 0x00003fff11117892 */ /* 0x000fe4000f8ec03f */
[----:B------:R-:W-:Y:S02]  /*2650*/  UISETP.NE.U32.AND UP0, UPT, UR8, URZ, UPT ;  /* 0x0000003f0800728c */ /* 0x000fe4000bf05070 */
[----:B------:R-:W-:Y:S02]  /*2660*/  ULOP3.LUT UR7, UR16, 0x10000, URZ, 0xfc, !UPT ;  /* 0x0001000010077892 */ /* 0x000fe4000f8efc3f */
[----:B------:R-:W-:Y:S02]  /*2670*/  ULOP3.LUT UR8, UR17, 0x10000, URZ, 0xfc, !UPT ;  /* 0x0001000011087892 */ /* 0x000fe4000f8efc3f */
[----:B------:R-:W-:-:S02]  /*2680*/  ULEA UR7, UR20, UR7, 0x9 ;  /* 0x0000000714077291 */ /* 0x000fc4000f8e483f */
[----:B------:R-:W-:Y:S01]  /*2690*/  ULEA UR8, UR20, UR8, 0xa ;  /* 0x0000000814087291 */ /* 0x000fe2000f8e503f */
[----:B------:R-:W-:Y:S01]  /*26a0*/  UMOV UR17, 0x40000040 ;  /* 0x4000004000117882 */ /* 0x000fe20000000000 */
[----:B------:R-:W-:Y:S01]  /*26b0*/  UMOV UR19, 0x40000040 ;  /* 0x4000004000137882 */ /* 0x000fe20000000000 */
[----:B------:R-:W-:Y:S02]  /*26c0*/  UIADD3 UR6, UR6, 0x4, URZ ;  /* 0x0000000406067890 */ /* 0x000fe4000fffe03f */
[----:B------:R-:W-:Y:S02]  /*26d0*/  UMOV UR16, UR7 ;  /* 0x0000000700107c82 */ /* 0x000fe40008000000 */
[----:B------:R-:W-:Y:S02]  /*26e0*/  UMOV UR18, UR8 ;  /* 0x0000000800127c82 */ /* 0x000fe40008000000 */
[----:B------:R-:W-:Y:S01]  /*26f0*/  QGMMA.64x128x32.F32.E5M2.E5M2 R24, gdesc[UR16], R24, UP0 ;  /* 0x01e00000101879f3 */ /* 0x000fe2000bf03818 */
[----:B------:R-:W-:-:S02]  /*2700*/  UIADD3 UR16, UR7, 0x2, URZ ;  /* 0x0000000207107890 */ /* 0x000fc4000fffe03f */
[----:B------:R-:W-:Y:S01]  /*2710*/  UIADD3 UR18, UR8, 0x2, URZ ;  /* 0x0000000208127890 */ /* 0x000fe2000fffe03f */
[----:B------:R-:W-:Y:S01]  /*2720*/  UMOV UR17, 0x40000040 ;  /* 0x4000004000117882 */ /* 0x000fe20000000000 */
[----:B------:R-:W-:Y:S01]  /*2730*/  UMOV UR19, 0x40000040 ;  /* 0x4000004000137882 */ /* 0x000fe20000000000 */
[----:B------:R-:W-:-:S06]  /*2740*/  UISETP.NE.AND UP0, UPT, UR6, UR24, UPT ;  /* 0x000000180600728c */ /* 0x000fcc000bf05270 */
[----:B------:R-:W-:Y:S01]  /*2750*/  QGMMA.64x128x32.F32.E5M2.E5M2 R24, gdesc[UR16], R24 ;  /* 0x01e00000101879f3 */ /* 0x000fe20008703818 */
[----:B------:R-:W-:Y:S02]  /*2760*/  UIADD3 UR16, UR7, 0x4, URZ ;  /* 0x0000000407107890 */ /* 0x000fe4000fffe03f */
[----:B------:R-:W-:Y:S01]  /*2770*/  UIADD3 UR18, UR8, 0x4, URZ ;  /* 0x0000000408127890 */ /* 0x000fe2000fffe03f */
[----:B------:R-:W-:Y:S01]  /*2780*/  UMOV UR17, 0x40000040 ;  /* 0x4000004000117882 */ /* 0x000fe20000000000 */
[----:B------:R-:W-:-:S07]  /*2790*/  UMOV UR19, 0x40000040 ;  /* 0x4000004000137882 */ /* 0x000fce0000000000 */
[----:B------:R-:W-:Y:S01]  /*27a0*/  QGMMA.64x128x32.F32.E5M2.E5M2 R24, gdesc[UR16], R24 ;  /* 0x01e00000101879f3 */ /* 0x000fe20008703818 */
[----:B------:R-:W-:Y:S02]  /*27b0*/  UIADD3 UR16, UR7, 0x6, URZ ;  /* 0x0000000607107890 */ /* 0x000fe4000fffe03f */
[----:B------:R-:W-:Y:S01]  /*27c0*/  UIADD3 UR18, UR8, 0x6, URZ ;  /* 0x0000000608127890 */ /* 0x000fe2000fffe03f */
[----:B------:R-:W-:Y:S01]  /*27d0*/  UMOV UR17, 0x40000040 ;  /* 0x4000004000117882 */ /* 0x000fe20000000000 */
[----:B------:R-:W-:Y:S01]  /*27e0*/  UMOV UR19, 0x40000040 ;  /* 0x4000004000137882 */ /* 0x000fe20000000000 */
[----:B------:R-:W-:-:S06]  /*27f0*/  USEL UR7, URZ, 0x1, UP0 ;  /* 0x000000013f077887 */ /* 0x000fcc0008000000 */
[----:B------:R-:W-:Y:S01]  /*2800*/  ISETP.NE.AND P0, PT, RZ, UR7, PT ;  /* 0x00000007ff007c0c */ /* 0x000fe2000bf05270 */
[----:B------:R-:W-:Y:S03]  /*2810*/  QGMMA.64x128x32.F32.E5M2.E5M2 R24, gdesc[UR16], R24, gsb0 ;  /* 0x01e00000101879f3 */ /* 0x000fe60008003818 */
[----:B------:R-:W-:-:S09]  /*2820*/  WARPGROUP.DEPBAR.LE gsb0, 0x1 ;  /* 0x00008000000079c5 */ /* 0x000fd20000010100 */
[----:B------:R-:W-:Y:S05]  /*2830*/  @!P0 BRA `(.L_x_31) ;  /* 0x0000000400088947 */ /* 0x000fea0003800000 */
[----:B------:R-:W-:Y:S02]  /*2840*/  WARPGROUP.DEPBAR.LE gsb0, 0x0 ;  /* 0x00008000000079c5 */ /* 0x000fe40000010000 */
[----:B------:R-:W-:-:S01]  /*2850*/  FADD R151, R24, R151 ;  /* 0x0000009718977221 */ /* 0x000fc20000000000 */
[----:B------:R-:W-:Y:S01]  /*2860*/  FADD R146, R25, R146 ;  /* 0x0000009219927221 */ /* 0x000fe20000000000 */
        /* <DEDUP_REMOVED lines=62> */
[----:B------:R-:W-:-:S06]  /*2c50*/  UMOV UR6, URZ ;  /* 0x0000003f00067c82 */ /* 0x000fcc0008000000 */
.L_x_31:
[----:B------:R-:W-:Y:S05]  /*2c60*/  @!P1 BRA `(.L_x_32) ;  /* 0x0000000000049947 */ /* 0x000fea0003800000 */
[----:B------:R-:W-:Y:S01]  /*2c70*/  BPT.TRAP 0x1 ;  /* 0x000000040000795c */ /* 0x000fe20000300000 */
.L_x_32:
[----:B------:R-:W-:-:S13]  /*2c80*/  ISETP.NE.AND P0, PT, R13, RZ, PT ;  /* 0x000000ff0d00720c */ /* 0x000fda0003f05270 */
[----:B01----:R-:W-:-:S05]  /*2c90*/  @P0 LEA R20, R19, UR9, 0x3 ;  /* 0x0000000913140c11 */ /* 0x003fca000f8e18ff */
[----:B------:R-:W-:-:S05]  /*2ca0*/  @P0 VIADD R21, R20, 0x28 ;  /* 0x0000002814150836 */ /* 0x000fca0000000000 */
[----:B------:R-:W-:-:S04]  /*2cb0*/  @P0 PRMT R21, R12, 0x654, R21 ;  /* 0x000006540c150816 */ /* 0x000fc80000000015 */
[----:B------:R0:W-:Y:S01]  /*2cc0*/  @P0 SYNCS.ARRIVE.TRANS64.RED.A1T0 RZ, [R21+URZ], RZ ;  /* 0x000000ff15ff09a7 */ /* 0x0001e2000810043f */
[----:B------:R-:W-:-:S13]  /*2cd0*/  ISETP.GT.U32.AND P0, PT, R7, 0x1, PT ;  /* 0x000000010700780c */ /* 0x000fda0003f04070 */
[----:B0-----:R-:W-:Y:S05]  /*2ce0*/  @P0 BRA `(.L_x_33) ;  /* 0x0000000000040947 */ /* 0x001fea0003800000 */
[----:B------:R-:W-:Y:S01]  /*2cf0*/  BPT.TRAP 0x1 ;  /* 0x000000040000795c */ /* 0x000fe20000300000 */
.L_x_33:
[----:B------:R-:W-:Y:S01]  /*2d00*/  UIADD3 UR20, UR20, 0x1, URZ ;  /* 0x0000000114147890 */ /* 0x000fe2000fffe03f */
[C---:B------:R-:W-:Y:S01]  /*2d10*/  ISETP.GT.AND P1, PT, R18.reuse, 0x1, PT ;  /* 0x000000011200780c */ /* 0x040fe20003f24270 */
[----:B------:R-:W-:Y:S02]  /*2d20*/  VIADD R19, R19, 0x1 ;  /* 0x0000000113137836 */ /* 0x000fe40000000000 */
[----:B------:R-:W-:Y:S01]  /*2d30*/  UISETP.NE.AND UP0, UPT, UR20, 0x5, UPT ;  /* 0x000000051400788c */ /* 0x000fe2000bf05270 */
[----:B------:R-:W-:Y:S02]  /*2d40*/  VIADD R18, R18, 0xffffffff ;  /* 0xffffffff12127836 */ /* 0x000fe40000000000 */
[C---:B------:R-:W-:Y:S01]  /*2d50*/  ISETP.NE.AND P0, PT, R19.reuse, 0x5, PT ;  /* 0x000000051300780c */ /* 0x040fe20003f05270 */
[----:B------:R-:W-:Y:S02]  /*2d60*/  USEL UR8, URZ, 0x1, UP0 ;  /* 0x000000013f087887 */ /* 0x000fe40008000000 */
[----:B------:R-:W-:Y:S01]  /*2d70*/  USEL UR20, UR20, URZ, UP0 ;  /* 0x0000003f14147287 */ /* 0x000fe20008000000 */
[----:B------:R-:W-:-:S03]  /*2d80*/  SEL R19, R19, RZ, P0 ;  /* 0x000000ff13137207 */ /* 0x000fc60000000000 */
[----:B------:R-:W-:Y:S01]  /*2d90*/  LOP3.LUT R152, R152, UR8, RZ, 0x3c, !PT ;  /* 0x0000000898987c12 */ /* 0x000fe2000f8e3cff */
[----:B------:R-:W-:Y:S01]  /*2da0*/  UMOV UR8, 0x1 ;  /* 0x0000000100087882 */ /* 0x000fe20000000000 */
[----:B------:R-:W-:Y:S06]  /*2db0*/  @P1 BRA `(.L_x_34) ;  /* 0xfffffff400d41947 */ /* 0x000fec000383ffff */
.L_x_26:
[----:B------:R-:W-:Y:S01]  /*2dc0*/  UISETP.NE.AND UP0, UPT, UR6, URZ, UPT ;  /* 0x0000003f0600728c */ /* 0x000fe2000bf05270 */
[----:B01----:R-:W0:Y:S01]  /*2dd0*/  LDC R18, c[0x0][0x28c] ;  /* 0x0000a300ff127b82 */ /* 0x003e220000000800 */
[----:B------:R-:W-:Y:S02]  /*2de0*/  IMAD.U32 R19, RZ, RZ, UR23 ;  /* 0x00000017ff137e24 */ /* 0x000fe4000f8e00ff */
[----:B------:R-:W-:-:S06]  /*2df0*/  USEL UR6, URZ, 0x1, !UP0 ;  /* 0x000000013f067887 */ /* 0x000fcc000c000000 */
[----:B------:R-:W-:-:S13]  /*2e00*/  ISETP.NE.AND P0, PT, RZ, UR6, PT ;  /* 0x00000006ff007c0c */ /* 0x000fda000bf05270 */
[----:B------:R-:W-:Y:S05]  /*2e10*/  @!P0 BRA `(.L_x_35) ;  /* 0x0000000400048947 */ /* 0x000fea0003800000 */
[----:B------:R-:W-:Y:S02]  /*2e20*/  WARPGROUP.DEPBAR.LE gsb0, 0x0 ;  /* 0x00008000000079c5 */ /* 0x000fe40000010000 */
[----:B------:R-:W-:Y:S01]  /*2e30*/  FADD R151, R24, R151 ;  /* 0x0000009718977221 */ /* 0x000fe20000000000 */
        /* <DEDUP_REMOVED lines=62> */
[----:B------:R-:W-:-:S07]  /*3220*/  FADD R88, R88, R87 ;  /* 0x0000005758587221 */ /* 0x000fce0000000000 */
.L_x_35:
[----:B0-----:R-:W-:Y:S01]  /*3230*/  ISETP.GE.AND P0, PT, R18, 0x1, PT ;  /* 0x000000011200780c */ /* 0x001fe20003f06270 */
[----:B------:R0:W-:Y:S01]  /*3240*/  SYNCS.ARRIVE.TRANS64.A1T0 RZ, [R19+UR22], RZ ;  /* 0x000000ff13ff79a7 */ /* 0x0001e20008100016 */
[----:B------:R-:W-:-:S11]  /*3250*/  WARPGROUP.DEPBAR.LE gsb0, 0x0 ;  /* 0x00008000000079c5 */ /* 0x000fd60000010000 */
[----:B------:R-:W-:Y:S05]  /*3260*/  @!P0 BRA `(.L_x_36) ;  /* 0x0000000000488947 */ /* 0x000fea0003800000 */
[----:B------:R-:W-:-:S13]  /*3270*/  ISETP.NE.AND P0, PT, R148, 0x3, PT ;  /* 0x000000039400780c */ /* 0x000fda0003f05270 */
[----:B------:R-:W-:Y:S05]  /*3280*/  @!P0 BRA `(.L_x_37) ;  /* 0x0000000000048947 */ /* 0x000fea0003800000 */
[----:B------:R-:W-:Y:S01]  /*3290*/  BPT.TRAP 0x1 ;  /* 0x000000040000795c */ /* 0x000fe20000300000 */
.L_x_37:
[----:B------:R-:W-:-:S13]  /*32a0*/  ISETP.NE.AND P0, PT, R13, RZ, PT ;  /* 0x000000ff0d00720c */ /* 0x000fda0003f05270 */
[----:B------:R-:W-:-:S05]  /*32b0*/  VOTEU.ANY UP0, P0 ;  /* 0x00000000003f7886 */ /* 0x000fca0000000100 */
[----:B------:R-:W-:-:S06]  /*32c0*/  @UP0 UIADD3 UR6, UR10, UR5, URZ ;  /* 0x000000050a060290 */ /* 0x000fcc000fffe03f */
[----:B------:R-:W-:Y:S02]  /*32d0*/  IMAD.U32 R18, RZ, RZ, UR6 ;  /* 0x00000006ff127e24 */ /* 0x000fe4000f8e00ff */
[----:B------:R-:W-:Y:S02]  /*32e0*/  IMAD.U32 R21, RZ, RZ, UR6 ;  /* 0x00000006ff157e24 */ /* 0x000fe4000f8e00ff */
[----:B0-----:R-:W-:-:S05]  /*32f0*/  @P0 IMAD.WIDE.U32 R18, R18, -0x33333333, RZ ;  /* 0xcccccccd12120825 */ /* 0x001fca00078e00ff */
[----:B------:R-:W-:-:S05]  /*3300*/  @P0 SHF.R.U32.HI R18, RZ, 0x2, R19 ;  /* 0x00000002ff120819 */ /* 0x000fca0000011613 */
[----:B------:R-:W-:-:S05]  /*3310*/  @P0 IMAD R18, R18, -0x5, R21 ;  /* 0xfffffffb12120824 */ /* 0x000fca00078e0215 */
[----:B------:R-:W-:-:S05]  /*3320*/  @P0 LEA R18, R18, UR9, 0x3 ;  /* 0x0000000912120c11 */ /* 0x000fca000f8e18ff */
[----:B------:R-:W-:-:S05]  /*3330*/  @P0 VIADD R19, R18, 0x28 ;  /* 0x0000002812130836 */ /* 0x000fca0000000000 */
[----:B------:R-:W-:-:S04]  /*3340*/  @P0 PRMT R19, R12, 0x654, R19 ;  /* 0x000006540c130816 */ /* 0x000fc80000000013 */
[----:B------:R1:W-:Y:S01]  /*3350*/  @P0 SYNCS.ARRIVE.TRANS64.RED.A1T0 RZ, [R19+URZ], RZ ;  /* 0x000000ff13ff09a7 */ /* 0x0003e2000810043f */
[----:B------:R-:W-:-:S13]  /*3360*/  ISETP.GT.U32.AND P0, PT, R7, 0x1, PT ;  /* 0x000000010700780c */ /* 0x000fda0003f04070 */
[----:B-1----:R-:W-:Y:S05]  /*3370*/  @P0 BRA `(.L_x_36) ;  /* 0x0000000000040947 */ /* 0x002fea0003800000 */
[----:B------:R-:W-:Y:S01]  /*3380*/  BPT.TRAP 0x1 ;  /* 0x000000040000795c */ /* 0x000fe20000300000 */
.L_x_36:
[----:B------:R-:W-:Y:S01]  /*3390*/  SHF.L.U32 R18, R150, 0x1f, RZ ;  /* 0x0000001f96127819 */ /* 0x000fe200000006ff */
[----:B------:R-:W-:Y:S01]  /*33a0*/  UIADD3 UR5, UR21, UR5, URZ ;  /* 0x0000000515057290 */ /* 0x000fe2000fffe03f */
[----:B------:R-:W1:Y:S01]  /*33b0*/  LDC R29, c[0x0][0x288] ;  /* 0x0000a200ff1d7b82 */ /* 0x000e620000000800 */
[----:B------:R-:W-:Y:S01]  /*33c0*/  UISETP.GE.U32.AND UP1, UPT, UR21, 0x5, UPT ;  /* 0x000000051500788c */ /* 0x000fe2000bf26070 */
[----:B------:R-:W-:Y:S01]  /*33d0*/  IMAD.SHL.U32 R26, R16, 0x2, RZ ;  /* 0x00000002101a7824 */ /* 0x000fe200078e00ff */
[----:B------:R-:W-:Y:S02]  /*33e0*/  UISETP.GT.U32.AND UP0, UPT, UR5, 0x4, UPT ;  /* 0x000000040500788c */ /* 0x000fe4000bf04070 */
[----:B------:R-:W-:Y:S02]  /*33f0*/  UIMAD.WIDE.U32 UR6, UR5, -0x33333333, URZ ;  /* 0xcccccccd050678a5 */ /* 0x000fe4000f8e003f */
[----:B------:R-:W-:Y:S01]  /*3400*/  UISETP.LT.U32.AND UP0, UPT, UR21, 0x5, UP0 ;  /* 0x000000051500788c */ /* 0x000fe20008701070 */
[----:B------:R-:W4:Y:S01]  /*3410*/  SYNCS.PHASECHK.TRANS64.TRYWAIT P0, [UR11+0x8], R18 ;  /* 0x00000812ff0075a7 */ /* 0x000f22000800014b */
[----:B------:R-:W-:Y:S01]  /*3420*/  USHF.R.U32.HI UR6, URZ, 0x2, UR7 ;  /* 0x000000023f067899 */ /* 0x000fe20008011607 */
[----:B------:R-:W-:Y:S01]  /*3430*/  SHF.R.S32.HI R27, RZ, 0x1f, R26 ;  /* 0x0000001fff1b7819 */ /* 0x000fe2000001141a */
[----:B------:R-:W-:-:S02]  /*3440*/  USEL UR8, URZ, 0x1, !UP0 ;  /* 0x000000013f087887 */ /* 0x000fc4000c000000 */
[----:B------:R-:W-:Y:S02]  /*3450*/  UIMAD UR5, UR6, -0x5, UR5 ;  /* 0xfffffffb060578a4 */ /* 0x000fe4000f8e0205 */
[----:B------:R-:W-:-:S04]  /*3460*/  ULOP3.LUT UR4, UR4, UR8, URZ, 0x3c, !UPT ;  /* 0x0000000804047292 */ /* 0x000fc8000f8e3c3f */
[----:B------:R-:W-:Y:S01]  /*3470*/  @UP1 ULOP3.LUT UR4, UR4, 0x1, UR6, 0x78, !UPT ;  /* 0x0000000104041892 */ /* 0x000fe2000f8e7806 */
[----:B-1--4-:R-:W-:Y:S11]  /*3480*/  @!P0 BRA `(.L_x_38) ;  /* 0x0000006000008947 */ /* 0x012ff60003800000 */
.L_x_197:
[----:B------:R-:W-:Y:S01]  /*3490*/  IMAD.SHL.U32 R28, R6, 0x40, RZ ;  /* 0x00000040061c7824 */ /* 0x000fe200078e00ff */
[----:B------:R-:W-:Y:S01]  /*34a0*/  ULDC UR8, c[0x0][0x284] ;  /* 0x0000a10000087ab9 */ /* 0x000fe20000000800 */
[----:B------:R-:W-:Y:S01]  /*34b0*/  IMAD.SHL.U32 R33, R5, 0x80, RZ ;  /* 0x0000008005217824 */ /* 0x000fe200078e00ff */
[----:B------:R-:W-:Y:S01]  /*34c0*/  SHF.R.S32.HI R34, RZ, 0x1f, R4 ;  /* 0x0000001fff227819 */ /* 0x000fe20000011404 */
[----:B------:R-:W-:Y:S01]  /*34d0*/  ULDC.64 UR6, c[0x0][0x5d0] ;  /* 0x0001740000067ab9 */ /* 0x000fe20000000a00 */
[----:B------:R-:W-:Y:S01]  /*34e0*/  ISETP.GE.AND P0, PT, R28, UR8, PT ;  /* 0x000000081c007c0c */ /* 0x000fe2000bf06270 */
[----:B0-----:R-:W-:Y:S01]  /*34f0*/  IMAD.WIDE.U32 R18, R4, UR6, R26 ;  /* 0x0000000604127c25 */ /* 0x001fe2000f8e001a */
[----:B------:R-:W-:Y:S02]  /*3500*/  SHF.R.S32.HI R32, RZ, 0x1f, R33 ;  /* 0x0000001fff207819 */ /* 0x000fe40000011421 */
[C---:B------:R-:W-:Y:S01]  /*3510*/  ISETP.GE.OR P0, PT, R33.reuse, R29, P0 ;  /* 0x0000001d2100720c */ /* 0x040fe20000706670 */
[----:B------:R-:W-:Y:S01]  /*3520*/  IMAD R5, R34, UR6, RZ ;  /* 0x0000000622057c24 */ /* 0x000fe2000f8e02ff */
[----:B------:R-:W-:-:S03]  /*3530*/  IADD3 R18, P1, R33, R18, RZ ;  /* 0x0000001221127210 */ /* 0x000fc60007f3e0ff */
[----:B------:R-:W-:-:S05]  /*3540*/  IMAD R5, R4, UR7, R5 ;  /* 0x0000000704057c24 */ /* 0x000fca000f8e0205 */
[----:B------:R-:W-:-:S03]  /*3550*/  IADD3.X R19, R32, R19, R5, P1, !PT ;  /* 0x0000001320137210 */ /* 0x000fc60000ffe405 */
[----:B------:R-:W-:Y:S05]  /*3560*/  @P0 BRA `(.L_x_39) ;  /* 0x0000004400b80947 */ /* 0x000fea0003800000 */
[----:B------:R-:W0:Y:S01]  /*3570*/  LDC.64 R30, c[0x0][0x5c8] ;  /* 0x00017200ff1e7b82 */ /* 0x000e220000000a00 */
[----:B------:R-:W-:Y:S01]  /*3580*/  IMAD.WIDE R24, R6, 0x40, R10 ;  /* 0x0000004006187825 */ /* 0x000fe200078e020a */
[----:B------:R-:W-:Y:S01]  /*3590*/  ULDC.64 UR6, c[0x0][0x5c0] ;  /* 0x0001700000067ab9 */ /* 0x000fe20000000a00 */
[----:B------:R-:W-:Y:S02]  /*35a0*/  BSSY B0, `(.L_x_39) ;  /* 0x000046a000007945 */ /* 0x000fe40003800000 */
[----:B------:R-:W-:-:S04]  /*35b0*/  IMAD R6, R16, -0x2, R29 ;  /* 0xfffffffe10067824 */ /* 0x000fc800078e021d */
[----:B------:R-:W-:Y:S02]  /*35c0*/  IMAD.IADD R6, R6, 0x1, -R33 ;  /* 0x0000000106067824 */ /* 0x000fe400078e0a21 */
[-C--:B0-----:R-:W-:Y:S02]  /*35d0*/  IMAD R5, R25, R30.reuse, RZ ;  /* 0x0000001e19057224 */ /* 0x081fe400078e02ff */
[----:B------:R-:W-:-:S04]  /*35e0*/  IMAD.WIDE.U32 R18, R24, R30, R18 ;  /* 0x0000001e18127225 */ /* 0x000fc800078e0012 */
[----:B------:R-:W-:Y:S01]  /*35f0*/  IMAD R21, R24, R31, R5 ;  /* 0x0000001f18157224 */ /* 0x000fe200078e0205 */
[----:B------:R-:W-:Y:S02]  /*3600*/  LEA R5, P0, R30, R18, 0x3 ;  /* 0x000000121e057211 */ /* 0x000fe400078018ff */
[----:B------:R-:W-:Y:S01]  /*3610*/  IADD3 R20, P1, R18, UR6, RZ ;  /* 0x0000000612147c10 */ /* 0x000fe2000ff3e0ff */
[----:B------:R-:W-:Y:S01]  /*3620*/  IMAD.IADD R21, R19, 0x1, R21 ;  /* 0x0000000113157824 */ /* 0x000fe200078e0215 */
[----:B------:R-:W-:-:S04]  /*3630*/  IADD3 R18, P3, R5, UR6, RZ ;  /* 0x0000000605127c10 */ /* 0x000fc8000ff7e0ff */
[----:B------:R-:W-:Y:S01]  /*3640*/  LEA.HI.X R5, R30, R21, R31, 0x3, P0 ;  /* 0x000000151e057211 */ /* 0x000fe200000f1c1f */
[----:B------:R-:W-:Y:S01]  /*3650*/  IMAD.IADD R30, R17, 0x1, -R28 ;  /* 0x00000001111e7824 */ /* 0x000fe200078e0a1c */
[----:B---3-5:R-:W-:Y:S02]  /*3660*/  FSETP.NEU.AND P0, PT, R15, RZ, PT ;  /* 0x000000ff0f00720b */ /* 0x028fe40003f0d000 */
[----:B------:R-:W-:Y:S02]  /*3670*/  IADD3.X R21, R21, UR7, RZ, P1, !PT ;  /* 0x0000000715157c10 */ /* 0x000fe40008ffe4ff */
[----:B------:R-:W-:-:S09]  /*3680*/  IADD3.X R19, R5, UR7, RZ, P3, !PT ;  /* 0x0000000705137c10 */ /* 0x000fd20009ffe4ff */
[----:B------:R-:W-:Y:S05]  /*3690*/  @!P0 BRA `(.L_x_40) ;  /* 0x0000003400608947 */ /* 0x000fea0003800000 */
[----:B------:R-:W-:Y:S01]  /*36a0*/  ULDC.64 UR6, c[0x0][0x5b8] ;  /* 0x00016e0000067ab9 */ /* 0x000fe20000000a00 */
[----:B------:R-:W-:Y:S01]  /*36b0*/  ULDC.64 UR16, c[0x0][0x5a8] ;  /* 0x00016a0000107ab9 */ /* 0x000fe20000000a00 */
[----:B------:R-:W-:Y:S01]  /*36c0*/  IMAD.WIDE.U32 R26, R4, UR6, R26 ;  /* 0x00000006041a7c25 */ /* 0x000fe2000f8e001a */
[----:B------:R-:W-:Y:S01]  /*36d0*/  BSSY B1, `(.L_x_41) ;  /* 0x0000010000017945 */ /* 0x000fe20003800000 */
[----:B------:R-:W-:Y:S02]  /*36e0*/  PRMT R28, RZ, 0x7610, R28 ;  /* 0x00007610ff1c7816 */ /* 0x000fe4000000001c */
[----:B------:R-:W-:Y:S01]  /*36f0*/  IMAD R5, R34, UR6, RZ ;  /* 0x0000000622057c24 */ /* 0x000fe2000f8e02ff */
[----:B------:R-:W-:-:S03]  /*3700*/  IADD3 R26, P0, R33, R26, RZ ;  /* 0x0000001a211a7210 */ /* 0x000fc60007f1e0ff */
[----:B------:R-:W-:Y:S01]  /*3710*/  IMAD R5, R4, UR7, R5 ;  /* 0x0000000704057c24 */ /* 0x000fe2000f8e0205 */
[----:B------:R-:W-:Y:S02]  /*3720*/  ULDC.64 UR6, c[0x0][0x5b0] ;  /* 0x00016c0000067ab9 */ /* 0x000fe40000000a00 */
[----:B------:R-:W-:Y:S02]  /*3730*/  IMAD R29, R25, UR6, RZ ;  /* 0x00000006191d7c24 */ /* 0x000fe4000f8e02ff */
[----:B------:R-:W-:Y:S02]  /*3740*/  IADD3.X R27, R32, R27, R5, P0, !PT ;  /* 0x0000001b201b7210 */ /* 0x000fe400007fe405 */
[----:B------:R-:W-:Y:S01]  /*3750*/  ISETP.GE.AND P0, PT, R30, 0x1, PT ;  /* 0x000000011e00780c */ /* 0x000fe20003f06270 */
[C---:B------:R-:W-:Y:S02]  /*3760*/  IMAD R29, R24.reuse, UR7, R29 ;  /* 0x00000007181d7c24 */ /* 0x040fe4000f8e021d */
[----:B------:R-:W-:Y:S01]  /*3770*/  IMAD.WIDE.U32 R4, R24, UR6, R26 ;  /* 0x0000000618047c25 */ /* 0x000fe2000f8e001a */
[----:B------:R-:W-:-:S02]  /*3780*/  ISETP.LT.OR P4, PT, R6, 0x1, !P0 ;  /* 0x000000010600780c */ /* 0x000fc40004781670 */
[----:B------:R-:W-:-:S04]  /*3790*/  IADD3 R4, P1, R4, UR16, RZ ;  /* 0x0000001004047c10 */ /* 0x000fc8000ff3e0ff */
[----:B------:R-:W-:-:S07]  /*37a0*/  IADD3.X R5, R5, UR17, R29, P1, !PT ;  /* 0x0000001105057c10 */ /* 0x000fce0008ffe41d */
[----:B------:R-:W-:Y:S05]  /*37b0*/  @P4 BRA `(.L_x_42) ;  /* 0x0000000000044947 */ /* 0x000fea0003800000 */
[----:B------:R0:W5:Y:S02]  /*37c0*/  LDG.E.U8 R28, desc[UR14][R4.64] ;  /* 0x0000000e041c7981 */ /* 0x000164000c1e1100 */
.L_x_42:
[----:B------:R-:W-:Y:S05]  /*37d0*/  BSYNC B1 ;  /* 0x0000000000017941 */ /* 0x000fea0003800000 */
.L_x_41:
[----:B-----5:R-:W-:Y:S01]  /*37e0*/  LOP3.LUT R28, R28, 0xff, RZ, 0xc0, !PT ;  /* 0x000000ff1c1c7812 */ /* 0x020fe200078ec0ff */
[----:B------:R-:W-:Y:S01]  /*37f0*/  BSSY B1, `(.L_x_43) ;  /* 0x000000b000017945 */ /* 0x000fe20003800000 */
[----:B------:R-:W-:Y:S02]  /*3800*/  ISETP.LT.OR P3, PT, R6, 0x2, !P0 ;  /* 0x000000020600780c */ /* 0x000fe40004761670 */
[----:B------:R-:W-:-:S05]  /*3810*/  F2FP.F16.E5M2.UNPACK_B R28, R28 ;  /* 0x0000001cff1c723e */ /* 0x000fca00020004ff */
[----:B------:R-:W-:-:S05]  /*3820*/  HADD2.F32 R28, -RZ, R28.H0_H0 ;  /* 0x2000001cff1c7230 */ /* 0x000fca0000004100 */
[----:B------:R-:W-:-:S04]  /*3830*/  FMUL R28, R28, R15 ;  /* 0x0000000f1c1c7220 */ /* 0x000fc80000400000 */
[----:B--2---:R-:W-:-:S05]  /*3840*/  FFMA R28, R151, R14, R28 ;  /* 0x0000000e971c7223 */ /* 0x004fca000000001c */
[----:B------:R-:W-:Y:S02]  /*3850*/  F2FP.SATFINITE.E5M2.F32.PACK_AB_MERGE_C R29, RZ, R28, RZ ;  /* 0x0000001cff1d723e */ /* 0x000fe400048060ff */
[----:B------:R-:W-:-:S03]  /*3860*/  PRMT R28, RZ, 0x7610, R28 ;  /* 0x00007610ff1c7816 */ /* 0x000fc6000000001c */
[----:B------:R1:W-:Y:S01]  /*3870*/  @!P4 STG.E.U8 desc[UR14][R20.64], R29 ;  /* 0x0000001d1400c986 */ /* 0x0003e2000c10110e */
[----:B------:R-:W-:Y:S05]  /*3880*/  @P3 BRA `(.L_x_44) ;  /* 0x0000000000043947 */ /* 0x000fea0003800000 */
[----:B------:R2:W5:Y:S02]  /*3890*/  LDG.E.U8 R28, desc[UR14][R4.64+0x1] ;  /* 0x0000010e041c7981 */ /* 0x000564000c1e1100 */
.L_x_44:
[----:B------:R-:W-:Y:S05]  /*38a0*/  BSYNC B1 ;  /* 0x0000000000017941 */ /* 0x000fea0003800000 */
.L_x_43:
[----:B-----5:R-:W-:Y:S01]  /*38b0*/  LOP3.LUT R28, R28, 0xff, RZ, 0xc0, !PT ;  /* 0x000000ff1c1c7812 */ /* 0x020fe200078ec0ff */
[----:B------:R-:W-:Y:S01]  /*38c0*/  BSSY B1, `(.L_x_45) ;  /* 0x0000013000017945 */ /* 0x000fe20003800000 */
[----:B-1----:R-:W-:Y:S02]  /*38d0*/  IADD3 R29, P1, R24, 0x8, RZ ;  /* 0x00000008181d7810 */ /* 0x002fe40007f3e0ff */
[----:B------:R-:W-:-:S03]  /*38e0*/  F2FP.F16.E5M2.UNPACK_B R28, R28 ;  /* 0x0000001cff1c723e */ /* 0x000fc600020004ff */
[----:B------:R-:W-:Y:S01]  /*38f0*/  IMAD.X R24, RZ, RZ, R25, P1 ;  /* 0x000000ffff187224 */ /* 0x000fe200008e0619 */
[----:B------:R-:W-:Y:S01]  /*3900*/  ISETP.GE.AND P1, PT, R30, 0x9, PT ;  /* 0x000000091e00780c */ /* 0x000fe20003f26270 */
[----:B------:R-:W-:Y:S02]  /*3910*/  HADD2.F32 R28, -RZ, R28.H0_H0 ;  /* 0x2000001cff1c7230 */ /* 0x000fe40000004100 */
[----:B------:R-:W-:Y:S01]  /*3920*/  IMAD R24, R24, UR6, RZ ;  /* 0x0000000618187c24 */ /* 0x000fe2000f8e02ff */
[----:B------:R-:W-:Y:S01]  /*3930*/  ISETP.LT.OR P5, PT, R6, 0x1, !P1 ;  /* 0x000000010600780c */ /* 0x000fe20004fa1670 */
[----:B------:R-:W-:-:S04]  /*3940*/  IMAD.WIDE.U32 R26, R29, UR6, R26 ;  /* 0x000000061d1a7c25 */ /* 0x000fc8000f8e001a */
[----:B------:R-:W-:Y:S01]  /*3950*/  FMUL R25, R28, R15 ;  /* 0x0000000f1c197220 */ /* 0x000fe20000400000 */
[----:B------:R-:W-:-:S03]  /*3960*/  IMAD R29, R29, UR7, R24 ;  /* 0x000000071d1d7c24 */ /* 0x000fc6000f8e0218 */
[----:B------:R-:W-:Y:S01]  /*3970*/  FFMA R25, R146, R14, R25 ;  /* 0x0000000e92197223 */ /* 0x000fe20000000019 */
[----:B------:R-:W-:Y:S02]  /*3980*/  IADD3 R24, P4, R26, UR16, RZ ;  /* 0x000000101a187c10 */ /* 0x000fe4000ff9e0ff */
[----:B------:R-:W-:Y:S02]  /*3990*/  PRMT R26, RZ, 0x7610, R26 ;  /* 0x00007610ff1a7816 */ /* 0x000fe4000000001a */
[----:B------:R-:W-:Y:S02]  /*39a0*/  F2FP.SATFINITE.E5M2.F32.PACK_AB_MERGE_C R31, RZ, R25, RZ ;  /* 0x00000019ff1f723e */ /* 0x000fe400048060ff */
[----:B------:R-:W-:-:S03]  /*39b0*/  IADD3.X R25, R27, UR17, R29, P4, !PT ;  /* 0x000000111b197c10 */ /* 0x000fc6000a7fe41d */
[----:B------:R1:W-:Y:S01]  /*39c0*/  @!P3 STG.E.U8 desc[UR14][R20.64+0x1], R31 ;  /* 0x0000011f1400b986 */ /* 0x0003e2000c10110e */
[----:B------:R-:W-:Y:S05]  /*39d0*/  @P5 BRA `(.L_x_46) ;  /* 0x0000000000045947 */ /* 0x000fea0003800000 */
[----:B------:R3:W5:Y:S02]  /*39e0*/  LDG.E.U8 R26, desc[UR14][R24.64] ;  /* 0x0000000e181a7981 */ /* 0x000764000c1e1100 */
.L_x_46:
[----:B------:R-:W-:Y:S05]  /*39f0*/  BSYNC B1 ;  /* 0x0000000000017941 */ /* 0x000fea0003800000 */
.L_x_45:
[----:B-----5:R-:W-:Y:S01]  /*3a00*/  LOP3.LUT R26, R26, 0xff, RZ, 0xc0, !PT ;  /* 0x000000ff1a1a7812 */ /* 0x020fe200078ec0ff */
[----:B------:R-:W-:Y:S01]  /*3a10*/  BSSY B1, `(.L_x_47) ;  /* 0x000000b000017945 */ /* 0x000fe20003800000 */
[----:B------:R-:W-:Y:S02]  /*3a20*/  ISETP.LT.OR P3, PT, R6, 0x2, !P1 ;  /* 0x000000020600780c */ /* 0x000fe40004f61670 */
[----:B------:R-:W-:-:S05]  /*3a30*/  F2FP.F16.E5M2.UNPACK_B R26, R26 ;  /* 0x0000001aff1a723e */ /* 0x000fca00020004ff */
[----:B------:R-:W-:-:S05]  /*3a40*/  HADD2.F32 R26, -RZ, R26.H0_H0 ;  /* 0x2000001aff1a7230 */ /* 0x000fca0000004100 */
[----:B------:R-:W-:-:S04]  /*3a50*/  FMUL R26, R26, R15 ;  /* 0x0000000f1a1a7220 */ /* 0x000fc80000400000 */
[----:B------:R-:W-:-:S05]  /*3a60*/  FFMA R26, R149, R14, R26 ;  /* 0x0000000e951a7223 */ /* 0x000fca000000001a */
[----:B------:R-:W-:Y:S02]  /*3a70*/  F2FP.SATFINITE.E5M2.F32.PACK_AB_MERGE_C R27, RZ, R26, RZ ;  /* 0x0000001aff1b723e */ /* 0x000fe400048060ff */
[----:B------:R-:W-:-:S03]  /*3a80*/  PRMT R26, RZ, 0x7610, R26 ;  /* 0x00007610ff1a7816 */ /* 0x000fc6000000001a */
[----:B------:R4:W-:Y:S01]  /*3a90*/  @!P5 STG.E.U8 desc[UR14][R18.64], R27 ;  /* 0x0000001b1200d986 */ /* 0x0009e2000c10110e */
[----:B------:R-:W-:Y:S05]  /*3aa0*/  @P3 BRA `(.L_x_48) ;  /* 0x0000000000043947 */ /* 0x000fea0003800000 */
[----:B------:R0:W5:Y:S02]  /*3ab0*/  LDG.E.U8 R26, desc[UR14][R24.64+0x1] ;  /* 0x0000010e181a7981 */ /* 0x000164000c1e1100 */
.L_x_48:
[----:B------:R-:W-:Y:S05]  /*3ac0*/  BSYNC B1 ;  /* 0x0000000000017941 */ /* 0x000fea0003800000 */
.L_x_47:
[----:B-----5:R-:W-:Y:S01]  /*3ad0*/  LOP3.LUT R26, R26, 0xff, RZ, 0xc0, !PT ;  /* 0x000000ff1a1a7812 */ /* 0x020fe200078ec0ff */
[----:B------:R-:W-:Y:S01]  /*3ae0*/  BSSY B1, `(.L_x_49) ;  /* 0x000000b000017945 */ /* 0x000fe20003800000 */
[----:B------:R-:W-:Y:S02]  /*3af0*/  ISETP.LT.OR P4, PT, R6, 0x9, !P0 ;  /* 0x000000090600780c */ /* 0x000fe40004781670 */
[----:B------:R-:W-:-:S05]  /*3b00*/  F2FP.F16.E5M2.UNPACK_B R26, R26 ;  /* 0x0000001aff1a723e */ /* 0x000fca00020004ff */
[----:B------:R-:W-:-:S05]  /*3b10*/  HADD2.F32 R26, -RZ, R26.H0_H0 ;  /* 0x2000001aff1a7230 */ /* 0x000fca0000004100 */
[----:B----4-:R-:W-:Y:S01]  /*3b20*/  FMUL R27, R26, R15 ;  /* 0x0000000f1a1b7220 */ /* 0x010fe20000400000 */
[----:B------:R-:W-:-:S03]  /*3b30*/  PRMT R26, RZ, 0x7610, R26 ;  /* 0x00007610ff1a7816 */ /* 0x000fc6000000001a */
[----:B------:R-:W-:-:S05]  /*3b40*/  FFMA R27, R144, R14, R27 ;  /* 0x0000000e901b7223 */ /* 0x000fca000000001b */
[----:B------:R-:W-:-:S05]  /*3b50*/  F2FP.SATFINITE.E5M2.F32.PACK_AB_MERGE_C R27, RZ, R27, RZ ;  /* 0x0000001bff1b723e */ /* 0x000fca00048060ff */
[----:B------:R4:W-:Y:S01]  /*3b60*/  @!P3 STG.E.U8 desc[UR14][R18.64+0x1], R27 ;  /* 0x0000011b1200b986 */ /* 0x0009e2000c10110e */
[----:B------:R-:W-:Y:S05]  /*3b70*/  @P4 BRA `(.L_x_50) ;  /* 0x0000000000044947 */ /* 0x000fea0003800000 */
[----:B------:R0:W5:Y:S02]  /*3b80*/  LDG.E.U8 R26, desc[UR14][R4.64+0x8] ;  /* 0x0000080e041a7981 */ /* 0x000164000c1e1100 */
.L_x_50:
[----:B------:R-:W-:Y:S05]  /*3b90*/  BSYNC B1 ;  /* 0x0000000000017941 */ /* 0x000fea0003800000 */
.L_x_49:
[----:B-----5:R-:W-:Y:S01]  /*3ba0*/  LOP3.LUT R26, R26, 0xff, RZ, 0xc0, !PT ;  /* 0x000000ff1a1a7812 */ /* 0x020fe200078ec0ff */
[----:B------:R-:W-:Y:S01]  /*3bb0*/  BSSY B1, `(.L_x_51) ;  /* 0x000000b000017945 */ /* 0x000fe20003800000 */
[----:B------:R-:W-:Y:S02]  /*3bc0*/  ISETP.LT.OR P3, PT, R6, 0xa, !P0 ;  /* 0x0000000a0600780c */ /* 0x000fe40004761670 */
[----:B------:R-:W-:-:S05]  /*3bd0*/  F2FP.F16.E5M2.UNPACK_B R26, R26 ;  /* 0x0000001aff1a723e */ /* 0x000fca00020004ff */
[----:B------:R-:W-:-:S05]  /*3be0*/  HADD2.F32 R26, -RZ, R26.H0_H0 ;  /* 0x2000001aff1a7230 */ /* 0x000fca0000004100 */
[----:B------:R-:W-:-:S04]  /*3bf0*/  FMUL R26, R26, R15 ;  /* 0x0000000f1a1a7220 */ /* 0x000fc80000400000 */
[----:B------:R-:W-:-:S05]  /*3c00*/  FFMA R26, R147, R14, R26 ;  /* 0x0000000e931a7223 */ /* 0x000fca000000001a */
[----:B----4-:R-:W-:Y:S02]  /*3c10*/  F2FP.SATFINITE.E5M2.F32.PACK_AB_MERGE_C R27, RZ, R26, RZ ;  /* 0x0000001aff1b723e */ /* 0x010fe400048060ff */
[----:B------:R-:W-:-:S03]  /*3c20*/  PRMT R26, RZ, 0x7610, R26 ;  /* 0x00007610ff1a7816 */ /* 0x000fc6000000001a */
[----:B------:R4:W-:Y:S01]  /*3c30*/  @!P4 STG.E.U8 desc[UR14][R20.64+0x8], R27 ;  /* 0x0000081b1400c986 */ /* 0x0009e2000c10110e */
[----:B------:R-:W-:Y:S05]  /*3c40*/  @P3 BRA `(.L_x_52) ;  /* 0x0000000000043947 */ /* 0x000fea0003800000 */
[----:B------:R0:W5:Y:S02]  /*3c50*/  LDG.E.U8 R26, desc[UR14][R4.64+0x9] ;  /* 0x0000090e041a7981 */ /* 0x000164000c1e1100 */
.L_x_52:
[----:B------:R-:W-:Y:S05]  /*3c60*/  BSYNC B1 ;  /* 0x0000000000017941 */ /* 0x000fea0003800000 */
.L_x_51:
        /* <DEDUP_REMOVED lines=12> */
.L_x_54:
[----:B------:R-:W-:Y:S05]  /*3d30*/  BSYNC B1 ;  /* 0x0000000000017941 */ /* 0x000fea0003800000 */
.L_x_53:
        /* <DEDUP_REMOVED lines=12> */
.L_x_56:
[----:B------:R-:W-:Y:S05]  /*3e00*/  BSYNC B1 ;  /* 0x0000000000017941 */ /* 0x000fea0003800000 */
.L_x_55:
        /* <DEDUP_REMOVED lines=12> */
.L_x_58:
[----:B------:R-:W-:Y:S05]  /*3ed0*/  BSYNC B1 ;  /* 0x0000000000017941 */ /* 0x000fea0003800000 */
.L_x_57:
        /* <DEDUP_REMOVED lines=12> */
.L_x_60:
[----:B------:R-:W-:Y:S05]  /*3fa0*/  BSYNC B1 ;  /* 0x0000000000017941 */ /* 0x000fea0003800000 */
.L_x_59:
        /* <DEDUP_REMOVED lines=12> */
.L_x_62:
[----:B------:R-:W-:Y:S05]  /*4070*/  BSYNC B1 ;  /* 0x0000000000017941 */ /* 0x000fea0003800000 */
.L_x_61:
        /* <DEDUP_REMOVED lines=12> */
.L_x_64:
[----:B------:R-:W-:Y:S05]  /*4140*/  BSYNC B1 ;  /* 0x0000000000017941 */ /* 0x000fea0003800000 */
.L_x_63:
        /* <DEDUP_REMOVED lines=12> */
.L_x_66:
[----:B------:R-:W-:Y:S05]  /*4210*/  BSYNC B1 ;  /* 0x0000000000017941 */ /* 0x000fea0003800000 */
.L_x_65:
        /* <DEDUP_REMOVED lines=12> */
.L_x_68:
[----:B------:R-:W-:Y:S05]  /*42e0*/  BSYNC B1 ;  /* 0x0000000000017941 */ /* 0x000fea0003800000 */
.L_x_67:
        /* <DEDUP_REMOVED lines=12> */
.L_x_70:
[----:B------:R-:W-:Y:S05]  /*43b0*/  BSYNC B1 ;  /* 0x0000000000017941 */ /* 0x000fea0003800000 */
.L_x_69:
        /* <DEDUP_REMOVED lines=12> */
.L_x_72:
[----:B------:R-:W-:Y:S05]  /*4480*/  BSYNC B1 ;  /* 0x0000000000017941 */ /* 0x000fea0003800000 */
.L_x_71:
        /* <DEDUP_REMOVED lines=12> */
.L_x_74:
[----:B------:R-:W-:Y:S05]  /*4550*/  BSYNC B1 ;  /* 0x0000000000017941 */ /* 0x000fea0003800000 */
.L_x_73:
        /* <DEDUP_REMOVED lines=12> */
.L_x_76:
[----:B------:R-:W-:Y:S05]  /*4620*/  BSYNC B1 ;  /* 0x0000000000017941 */ /* 0x000fea0003800000 */
.L_x_75:
        /* <DEDUP_REMOVED lines=12> */
.L_x_78:
[----:B------:R-:W-:Y:S05]  /*46f0*/  BSYNC B1 ;  /* 0x0000000000017941 */ /* 0x000fea0003800000 */
.L_x_77:
        /* <DEDUP_REMOVED lines=12> */
.L_x_80:
[----:B------:R-:W-:Y:S05]  /*47c0*/  BSYNC B1 ;  /* 0x0000000000017941 */ /* 0x000fea0003800000 */
.L_x_79:
        /* <DEDUP_REMOVED lines=12> */
.L_x_82:
[----:B------:R-:W-:Y:S05]  /*4890*/  BSYNC B1 ;  /* 0x0000000000017941 */ /* 0x000fea0003800000 */
.L_x_81:
        /* <DEDUP_REMOVED lines=12> */
.L_x_84:
[----:B------:R-:W-:Y:S05]  /*4960*/  BSYNC B1 ;  /* 0x0000000000017941 */ /* 0x000fea0003800000 */
.L_x_83:
        /* <DEDUP_REMOVED lines=12> */
.L_x_86:
[----:B------:R-:W-:Y:S05]  /*4a30*/  BSYNC B1 ;  /* 0x0000000000017941 */ /* 0x000fea0003800000 */
.L_x_85:
        /* <DEDUP_REMOVED lines=12> */
.L_x_88:
[----:B------:R-:W-:Y:S05]  /*4b00*/  BSYNC B1 ;  /* 0x0000000000017941 */ /* 0x000fea0003800000 */
.L_x_87:
        /* <DEDUP_REMOVED lines=12> */
.L_x_90:
[----:B------:R-:W-:Y:S05]  /*4bd0*/  BSYNC B1 ;  /* 0x0000000000017941 */ /* 0x000fea0003800000 */
.L_x_89:
        /* <DEDUP_REMOVED lines=12> */
.L_x_92:
[----:B------:R-:W-:Y:S05]  /*4ca0*/  BSYNC B1 ;  /* 0x0000000000017941 */ /* 0x000fea0003800000 */
.L_x_91:
        /* <DEDUP_REMOVED lines=12> */
.L_x_94:
[----:B------:R-:W-:Y:S05]  /*4d70*/  BSYNC B1 ;  /* 0x0000000000017941 */ /* 0x000fea0003800000 */
.L_x_93:
        /* <DEDUP_REMOVED lines=12> */
.L_x_96:
[----:B------:R-:W-:Y:S05]  /*4e40*/  BSYNC B1 ;  /* 0x0000000000017941 */ /* 0x000fea0003800000 */
.L_x_95:
        /* <DEDUP_REMOVED lines=12> */
.L_x_98:
[----:B------:R-:W-:Y:S05]  /*4f10*/  BSYNC B1 ;  /* 0x0000000000017941 */ /* 0x000fea0003800000 */
.L_x_97:
        /* <DEDUP_REMOVED lines=12> */
.L_x_100:
[----:B------:R-:W-:Y:S05]  /*4fe0*/  BSYNC B1 ;  /* 0x0000000000017941 */ /* 0x000fea0003800000 */
.L_x_99:
        /* <DEDUP_REMOVED lines=12> */
.L_x_102:
[----:B------:R-:W-:Y:S05]  /*50b0*/  BSYNC B1 ;  /* 0x0000000000017941 */ /* 0x000fea0003800000 */
.L_x_101:
        /* <DEDUP_REMOVED lines=12> */
.L_x_104:
[----:B------:R-:W-:Y:S05]  /*5180*/  BSYNC B1 ;  /* 0x0000000000017941 */ /* 0x000fea0003800000 */
.L_x_103:
        /* <DEDUP_REMOVED lines=12> */
.L_x_106:
[----:B------:R-:W-:Y:S05]  /*5250*/  BSYNC B1 ;  /* 0x0000000000017941 */ /* 0x000fea0003800000 */
.L_x_105:
        /* <DEDUP_REMOVED lines=12> */
.L_x_108:
[----:B------:R-:W-:Y:S05]  /*5320*/  BSYNC B1 ;  /* 0x0000000000017941 */ /* 0x000fea0003800000 */
.L_x_107:
        /* <DEDUP_REMOVED lines=12> */
.L_x_110:
[----:B------:R-:W-:Y:S05]  /*53f0*/  BSYNC B1 ;  /* 0x0000000000017941 */ /* 0x000fea0003800000 */
.L_x_109:
        /* <DEDUP_REMOVED lines=12> */
.L_x_112:
[----:B------:R-:W-:Y:S05]  /*54c0*/  BSYNC B1 ;  /* 0x0000000000017941 */ /* 0x000fea0003800000 */
.L_x_111:
        /* <DEDUP_REMOVED lines=12> */
.L_x_114:
[----:B------:R-:W-:Y:S05]  /*5590*/  BSYNC B1 ;  /* 0x0000000000017941 */ /* 0x000fea0003800000 */
.L_x_113:
        /* <DEDUP_REMOVED lines=12> */
.L_x_116:
[----:B------:R-:W-:Y:S05]  /*5660*/  BSYNC B1 ;  /* 0x0000000000017941 */ /* 0x000fea0003800000 */
.L_x_115:
        /* <DEDUP_REMOVED lines=12> */
.L_x_118:
[----:B------:R-:W-:Y:S05]  /*5730*/  BSYNC B1 ;  /* 0x0000000000017941 */ /* 0x000fea0003800000 */
.L_x_117:
        /* <DEDUP_REMOVED lines=12> */
.L_x_120:
[----:B------:R-:W-:Y:S05]  /*5800*/  BSYNC B1 ;  /* 0x0000000000017941 */ /* 0x000fea0003800000 */
.L_x_119:
        /* <DEDUP_REMOVED lines=12> */
.L_x_122:
[----:B------:R-:W-:Y:S05]  /*58d0*/  BSYNC B1 ;  /* 0x0000000000017941 */ /* 0x000fea0003800000 */
.L_x_121:
        /* <DEDUP_REMOVED lines=12> */
.L_x_124:
[----:B------:R-:W-:Y:S05]  /*59a0*/  BSYNC B1 ;  /* 0x0000000000017941 */ /* 0x000fea0003800000 */
.L_x_123:
        /* <DEDUP_REMOVED lines=12> */
.L_x_126:
[----:B------:R-:W-:Y:S05]  /*5a70*/  BSYNC B1 ;  /* 0x0000000000017941 */ /* 0x000fea0003800000 */
.L_x_125:
        /* <DEDUP_REMOVED lines=12> */
.L_x_128:
[----:B------:R-:W-:Y:S05]  /*5b40*/  BSYNC B1 ;  /* 0x0000000000017941 */ /* 0x000fea0003800000 */
.L_x_127:
        /* <DEDUP_REMOVED lines=12> */
.L_x_130:
[----:B------:R-:W-:Y:S05]  /*5c10*/  BSYNC B1 ;  /* 0x0000000000017941 */ /* 0x000fea0003800000 */
.L_x_129:
        /* <DEDUP_REMOVED lines=12> */
.L_x_132:
[----:B------:R-:W-:Y:S05]  /*5ce0*/  BSYNC B1 ;  /* 0x0000000000017941 */ /* 0x000fea0003800000 */
.L_x_131:
        /* <DEDUP_REMOVED lines=12> */
.L_x_134:
[----:B------:R-:W-:Y:S05]  /*5db0*/  BSYNC B1 ;  /* 0x0000000000017941 */ /* 0x000fea0003800000 */
.L_x_133:
        /* <DEDUP_REMOVED lines=12> */
.L_x_136:
[----:B------:R-:W-:Y:S05]  /*5e80*/  BSYNC B1 ;  /* 0x0000000000017941 */ /* 0x000fea0003800000 */
.L_x_135:
        /* <DEDUP_REMOVED lines=12> */
.L_x_138:
[----:B------:R-:W-:Y:S05]  /*5f50*/  BSYNC B1 ;  /* 0x0000000000017941 */ /* 0x000fea0003800000 */
.L_x_137:
        /* <DEDUP_REMOVED lines=12> */
.L_x_140:
[----:B------:R-:W-:Y:S05]  /*6020*/  BSYNC B1 ;  /* 0x0000000000017941 */ /* 0x000fea0003800000 */
.L_x_139:
        /* <DEDUP_REMOVED lines=12> */
.L_x_142:
[----:B------:R-:W-:Y:S05]  /*60f0*/  BSYNC B1 ;  /* 0x0000000000017941 */ /* 0x000fea0003800000 */
.L_x_141:
        /* <DEDUP_REMOVED lines=12> */
.L_x_144:
[----:B------:R-:W-:Y:S05]  /*61c0*/  BSYNC B1 ;  /* 0x0000000000017941 */ /* 0x000fea0003800000 */
.L_x_143:
        /* <DEDUP_REMOVED lines=12> */
.L_x_146:
[----:B------:R-:W-:Y:S05]  /*6290*/  BSYNC B1 ;  /* 0x0000000000017941 */ /* 0x000fea0003800000 */
.L_x_145:
        /* <DEDUP_REMOVED lines=12> */
.L_x_148:
[----:B------:R-:W-:Y:S05]  /*6360*/  BSYNC B1 ;  /* 0x0000000000017941 */ /* 0x000fea0003800000 */
.L_x_147:
        /* <DEDUP_REMOVED lines=12> */
.L_x_150:
[----:B------:R-:W-:Y:S05]  /*6430*/  BSYNC B1 ;  /* 0x0000000000017941 */ /* 0x000fea0003800000 */
.L_x_149:
        /* <DEDUP_REMOVED lines=12> */
.L_x_152:
[----:B------:R-:W-:Y:S05]  /*6500*/  BSYNC B1 ;  /* 0x0000000000017941 */ /* 0x000fea0003800000 */
.L_x_151:
        /* <DEDUP_REMOVED lines=12> */
.L_x_154:
[----:B------:R-:W-:Y:S05]  /*65d0*/  BSYNC B1 ;  /* 0x0000000000017941 */ /* 0x000fea0003800000 */
.L_x_153:
        /* <DEDUP_REMOVED lines=12> */
.L_x_156:
[----:B------:R-:W-:Y:S05]  /*66a0*/  BSYNC B1 ;  /* 0x0000000000017941 */ /* 0x000fea0003800000 */
.L_x_155:
        /* <DEDUP_REMOVED lines=12> */
.L_x_158:
[----:B------:R-:W-:Y:S05]  /*6770*/  BSYNC B1 ;  /* 0x0000000000017941 */ /* 0x000fea0003800000 */
.L_x_157:
        /* <DEDUP_REMOVED lines=12> */
.L_x_160:
[----:B------:R-:W-:Y:S05]  /*6840*/  BSYNC B1 ;  /* 0x0000000000017941 */ /* 0x000fea0003800000 */
.L_x_159:
        /* <DEDUP_REMOVED lines=12> */
.L_x_162:
[----:B------:R-:W-:Y:S05]  /*6910*/  BSYNC B1 ;  /* 0x0000000000017941 */ /* 0x000fea0003800000 */
.L_x_161:
[----:B-----5:R-:W-:Y:S01]  /*6920*/  LOP3.LUT R26, R26, 0xff, RZ, 0xc0, !PT ;  /* 0x000000ff1a1a7812 */ /* 0x020fe200078ec0ff */
[----:B------:R-:W-:Y:S01]  /*6930*/  BSSY B1, `(.L_x_163) ;  /* 0x000000b000017945 */ /* 0x000fe20003800000 */
[----:B------:R-:W-:Y:S02]  /*6940*/  ISETP.LT.OR P0, PT, R6, 0x7a, !P0 ;  /* 0x0000007a0600780c */ /* 0x000fe40004701670 */
[----:B------:R-:W-:-:S05]  /*6950*/  F2FP.F16.E5M2.UNPACK_B R26, R26 ;  /* 0x0000001aff1a723e */ /* 0x000fca00020004ff */
[----:B------:R-:W-:-:S05]  /*6960*/  HADD2.F32 R26, -RZ, R26.H0_H0 ;  /* 0x2000001aff1a7230 */ /* 0x000fca0000004100 */
[----:B------:R-:W-:-:S04]  /*6970*/  FMUL R26, R26, R15 ;  /* 0x0000000f1a1a7220 */ /* 0x000fc80000400000 */
[----:B------:R-:W-:Y:S01]  /*6980*/  FFMA R26, R23, R14, R26 ;  /* 0x0000000e171a7223 */ /* 0x000fe2000000001a */
[----:B------:R-:W-:-:S04]  /*6990*/  PRMT R23, RZ, 0x7610, R23 ;  /* 0x00007610ff177816 */ /* 0x000fc80000000017 */
[----:B----4-:R-:W-:-:S05]  /*69a0*/  F2FP.SATFINITE.E5M2.F32.PACK_AB_MERGE_C R27, RZ, R26, RZ ;  /* 0x0000001aff1b723e */ /* 0x010fca00048060ff */
[----:B------:R4:W-:Y:S01]  /*69b0*/  @!P4 STG.E.U8 desc[UR14][R20.64+0x78], R27 ;  /* 0x0000781b1400c986 */ /* 0x0009e2000c10110e */
[----:B------:R-:W-:Y:S05]  /*69c0*/  @P0 BRA `(.L_x_164) ;  /* 0x0000000000040947 */ /* 0x000fea0003800000 */
[----:B------:R0:W5:Y:S02]  /*69d0*/  LDG.E.U8 R23, desc[UR14][R4.64+0x79] ;  /* 0x0000790e04177981 */ /* 0x000164000c1e1100 */
.L_x_164:
[----:B------:R-:W-:Y:S05]  /*69e0*/  BSYNC B1 ;  /* 0x0000000000017941 */ /* 0x000fea0003800000 */
.L_x_163:
[----:B-----5:R-:W-:Y:S01]  /*69f0*/  LOP3.LUT R23, R23, 0xff, RZ, 0xc0, !PT ;  /* 0x000000ff17177812 */ /* 0x020fe200078ec0ff */
[----:B------:R-:W-:Y:S01]  /*6a00*/  BSSY B1, `(.L_x_165) ;  /* 0x000000b000017945 */ /* 0x000fe20003800000 */
[----:B------:R-:W-:Y:S02]  /*6a10*/  ISETP.LT.OR P3, PT, R6, 0x79, !P1 ;  /* 0x000000790600780c */ /* 0x000fe40004f61670 */
[----:B------:R-:W-:-:S05]  /*6a20*/  F2FP.F16.E5M2.UNPACK_B R23, R23 ;  /* 0x00000017ff17723e */ /* 0x000fca00020004ff */
[----:B0-2---:R-:W-:-:S05]  /*6a30*/  HADD2.F32 R4, -RZ, R23.H0_H0 ;  /* 0x20000017ff047230 */ /* 0x005fca0000004100 */
[----:B------:R-:W-:Y:S01]  /*6a40*/  FMUL R5, R4, R15 ;  /* 0x0000000f04057220 */ /* 0x000fe20000400000 */
[----:B------:R-:W-:-:S03]  /*6a50*/  PRMT R4, RZ, 0x7610, R4 ;  /* 0x00007610ff047816 */ /* 0x000fc60000000004 */
[----:B------:R-:W-:-:S05]  /*6a60*/  FFMA R5, R22, R14, R5 ;  /* 0x0000000e16057223 */ /* 0x000fca0000000005 */
[----:B------:R-:W-:-:S05]  /*6a70*/  F2FP.SATFINITE.E5M2.F32.PACK_AB_MERGE_C R5, RZ, R5, RZ ;  /* 0x00000005ff05723e */ /* 0x000fca00048060ff */
[----:B------:R0:W-:Y:S01]  /*6a80*/  @!P0 STG.E.U8 desc[UR14][R20.64+0x79], R5 ;  /* 0x0000790514008986 */ /* 0x0001e2000c10110e */
[----:B------:R-:W-:Y:S05]  /*6a90*/  @P3 BRA `(.L_x_166) ;  /* 0x0000000000043947 */ /* 0x000fea0003800000 */
[----:B------:R2:W5:Y:S02]  /*6aa0*/  LDG.E.U8 R4, desc[UR14][R24.64+0x78] ;  /* 0x0000780e18047981 */ /* 0x000564000c1e1100 */
.L_x_166:
[----:B------:R-:W-:Y:S05]  /*6ab0*/  BSYNC B1 ;  /* 0x0000000000017941 */ /* 0x000fea0003800000 */
.L_x_165:
[----:B-----5:R-:W-:Y:S01]  /*6ac0*/  LOP3.LUT R4, R4, 0xff, RZ, 0xc0, !PT ;  /* 0x000000ff04047812 */ /* 0x020fe200078ec0ff */
[----:B------:R-:W-:Y:S01]  /*6ad0*/  BSSY B1, `(.L_x_167) ;  /* 0x000000b000017945 */ /* 0x000fe20003800000 */
[----:B------:R-:W-:Y:S02]  /*6ae0*/  ISETP.LT.OR P1, PT, R6, 0x7a, !P1 ;  /* 0x0000007a0600780c */ /* 0x000fe40004f21670 */
[----:B------:R-:W-:-:S05]  /*6af0*/  F2FP.F16.E5M2.UNPACK_B R4, R4 ;  /* 0x00000004ff04723e */ /* 0x000fca00020004ff */
[----:B------:R-:W-:-:S05]  /*6b00*/  HADD2.F32 R4, -RZ, R4.H0_H0 ;  /* 0x20000004ff047230 */ /* 0x000fca0000004100 */
[----:B------:R-:W-:-:S04]  /*6b10*/  FMUL R4, R4, R15 ;  /* 0x0000000f04047220 */ /* 0x000fc80000400000 */
[----:B------:R-:W-:-:S05]  /*6b20*/  FFMA R4, R89, R14, R4 ;  /* 0x0000000e59047223 */ /* 0x000fca0000000004 */
[----:B0-----:R-:W-:Y:S02]  /*6b30*/  F2FP.SATFINITE.E5M2.F32.PACK_AB_MERGE_C R5, RZ, R4, RZ ;  /* 0x00000004ff05723e */ /* 0x001fe400048060ff */
[----:B------:R-:W-:-:S03]  /*6b40*/  PRMT R4, RZ, 0x7610, R4 ;  /* 0x00007610ff047816 */ /* 0x000fc60000000004 */
[----:B------:R0:W-:Y:S01]  /*6b50*/  @!P3 STG.E.U8 desc[UR14][R18.64+0x78], R5 ;  /* 0x000078051200b986 */ /* 0x0001e2000c10110e */
[----:B------:R-:W-:Y:S05]  /*6b60*/  @P1 BRA `(.L_x_168) ;  /* 0x0000000000041947 */ /* 0x000fea0003800000 */
[----:B------:R0:W5:Y:S02]  /*6b70*/  LDG.E.U8 R4, desc[UR14][R24.64+0x79] ;  /* 0x0000790e18047981 */ /* 0x000164000c1e1100 */
.L_x_168:
[----:B------:R-:W-:Y:S05]  /*6b80*/  BSYNC B1 ;  /* 0x0000000000017941 */ /* 0x000fea0003800000 */
.L_x_167:
[----:B------:R-:W-:Y:S05]  /*6b90*/  @P1 BRA `(.L_x_169) ;  /* 0x0000001000281947 */ /* 0x000fea0003800000 */
[----:B-----5:R-:W-:-:S04]  /*6ba0*/  LOP3.LUT R4, R4, 0xff, RZ, 0xc0, !PT ;  /* 0x000000ff04047812 */ /* 0x020fc800078ec0ff */
[----:B------:R-:W-:-:S05]  /*6bb0*/  F2FP.F16.E5M2.UNPACK_B R4, R4 ;  /* 0x00000004ff04723e */ /* 0x000fca00020004ff */
[----:B------:R-:W-:-:S05]  /*6bc0*/  HADD2.F32 R4, -RZ, R4.H0_H0 ;  /* 0x20000004ff047230 */ /* 0x000fca0000004100 */
[----:B0-----:R-:W-:-:S04]  /*6bd0*/  FMUL R5, R4, R15 ;  /* 0x0000000f04057220 */ /* 0x001fc80000400000 */
[----:B------:R-:W-:-:S05]  /*6be0*/  FFMA R5, R88, R14, R5 ;  /* 0x0000000e58057223 */ /* 0x000fca0000000005 */
[----:B------:R-:W-:-:S05]  /*6bf0*/  F2FP.SATFINITE.E5M2.F32.PACK_AB_MERGE_C R5, RZ, R5, RZ ;  /* 0x00000005ff05723e */ /* 0x000fca00048060ff */
[----:B------:R0:W-:Y:S01]  /*6c00*/  STG.E.U8 desc[UR14][R18.64+0x79], R5 ;  /* 0x0000790512007986 */ /* 0x0001e2000c10110e */
[----:B------:R-:W-:Y:S05]  /*6c10*/  BRA `(.L_x_169) ;  /* 0x0000001000087947 */ /* 0x000fea0003800000 */
.L_x_40:
[----:B------:R-:W-:Y:S01]  /*6c20*/  ISETP.GE.AND P1, PT, R30, 0x1, PT ;  /* 0x000000011e00780c */ /* 0x000fe20003f26270 */
[-C--:B--2---:R-:W-:Y:S01]  /*6c30*/  FMUL R151, R151, R14.reuse ;  /* 0x0000000e97977220 */ /* 0x084fe20000400000 */
[-C--:B------:R-:W-:Y:S01]  /*6c40*/  FMUL R146, R146, R14.reuse ;  /* 0x0000000e92927220 */ /* 0x080fe20000400000 */
[----:B------:R-:W-:Y:S01]  /*6c50*/  ISETP.GE.AND P0, PT, R30, 0x9, PT ;  /* 0x000000091e00780c */ /* 0x000fe20003f06270 */
[-C--:B------:R-:W-:Y:S01]  /*6c60*/  FMUL R149, R149, R14.reuse ;  /* 0x0000000e95957220 */ /* 0x080fe20000400000 */
[----:B------:R-:W-:Y:S01]  /*6c70*/  ISETP.LT.OR P4, PT, R6, 0x1, !P1 ;  /* 0x000000010600780c */ /* 0x000fe20004f81670 */
[-C--:B------:R-:W-:Y:S01]  /*6c80*/  FMUL R144, R144, R14.reuse ;  /* 0x0000000e90907220 */ /* 0x080fe20000400000 */
[----:B------:R-:W-:Y:S01]  /*6c90*/  ISETP.LT.OR P5, PT, R6, 0x2, !P1 ;  /* 0x000000020600780c */ /* 0x000fe20004fa1670 */
[-C--:B------:R-:W-:Y:S01]  /*6ca0*/  FMUL R147, R147, R14.reuse ;  /* 0x0000000e93937220 */ /* 0x080fe20000400000 */
[----:B------:R-:W-:Y:S01]  /*6cb0*/  F2FP.SATFINITE.E5M2.F32.PACK_AB_MERGE_C R151, RZ, R151, RZ ;  /* 0x00000097ff97723e */ /* 0x000fe200048060ff */
[----:B------:R-:W-:Y:S01]  /*6cc0*/  FMUL R142, R142, R14 ;  /* 0x0000000e8e8e7220 */ /* 0x000fe20000400000 */
[----:B------:R-:W-:Y:S01]  /*6cd0*/  F2FP.SATFINITE.E5M2.F32.PACK_AB_MERGE_C R5, RZ, R146, RZ ;  /* 0x00000092ff05723e */ /* 0x000fe200048060ff */
[-C--:B------:R-:W-:Y:S01]  /*6ce0*/  FMUL R145, R145, R14.reuse ;  /* 0x0000000e91917220 */ /* 0x080fe20000400000 */
[----:B------:R-:W-:Y:S01]  /*6cf0*/  ISETP.LT.OR P3, PT, R6, 0x1, !P0 ;  /* 0x000000010600780c */ /* 0x000fe20004761670 */
[-C--:B------:R-:W-:Y:S01]  /*6d00*/  FMUL R140, R140, R14.reuse ;  /* 0x0000000e8c8c7220 */ /* 0x080fe20000400000 */
[C---:B------:R-:W-:Y:S01]  /*6d10*/  ISETP.LT.OR P6, PT, R6.reuse, 0xa, !P1 ;  /* 0x0000000a0600780c */ /* 0x040fe20004fc1670 */
[-C--:B------:R-:W-:Y:S01]  /*6d20*/  FMUL R143, R143, R14.reuse ;  /* 0x0000000e8f8f7220 */ /* 0x080fe20000400000 */
[----:B------:R-:W-:Y:S01]  /*6d30*/  F2FP.SATFINITE.E5M2.F32.PACK_AB_MERGE_C R149, RZ, R149, RZ ;  /* 0x00000095ff95723e */ /* 0x000fe200048060ff */
[----:B------:R-:W-:Y:S01]  /*6d40*/  @!P4 STG.E.U8 desc[UR14][R20.64], R151 ;  /* 0x000000971400c986 */ /* 0x000fe2000c10110e */
[----:B------:R-:W-:Y:S01]  /*6d50*/  ISETP.LT.OR P4, PT, R6, 0x2, !P0 ;  /* 0x000000020600780c */ /* 0x000fe20004781670 */
[----:B------:R-:W-:Y:S01]  /*6d60*/  FMUL R138, R138, R14 ;  /* 0x0000000e8a8a7220 */ /* 0x000fe20000400000 */
[----:B------:R-:W-:Y:S01]  /*6d70*/  F2FP.SATFINITE.E5M2.F32.PACK_AB_MERGE_C R25, RZ, R144, RZ ;  /* 0x00000090ff19723e */ /* 0x000fe200048060ff */
[----:B------:R0:W-:Y:S01]  /*6d80*/  @!P5 STG.E.U8 desc[UR14][R20.64+0x1], R5 ;  /* 0x000001051400d986 */ /* 0x0001e2000c10110e */
[C---:B------:R-:W-:Y:S01]  /*6d90*/  ISETP.LT.OR P5, PT, R6.reuse, 0x9, !P1 ;  /* 0x000000090600780c */ /* 0x040fe20004fa1670 */
[-C--:B------:R-:W-:Y:S01]  /*6da0*/  FMUL R141, R141, R14.reuse ;  /* 0x0000000e8d8d7220 */ /* 0x080fe20000400000 */
[----:B------:R-:W-:Y:S01]  /*6db0*/  F2FP.SATFINITE.E5M2.F32.PACK_AB_MERGE_C R147, RZ, R147, RZ ;  /* 0x00000093ff93723e */ /* 0x000fe200048060ff */
[----:B------:R-:W-:Y:S01]  /*6dc0*/  @!P3 STG.E.U8 desc[UR14][R18.64], R149 ;  /* 0x000000951200b986 */ /* 0x000fe2000c10110e */
[----:B------:R-:W-:Y:S01]  /*6dd0*/  ISETP.LT.OR P3, PT, R6, 0x9, !P0 ;  /* 0x000000090600780c */ /* 0x000fe20004761670 */
[-C--:B------:R-:W-:Y:S01]  /*6de0*/  FMUL R136, R136, R14.reuse ;  /* 0x0000000e88887220 */ /* 0x080fe20000400000 */
[----:B------:R-:W-:Y:S01]  /*6df0*/  F2FP.SATFINITE.E5M2.F32.PACK_AB_MERGE_C R145, RZ, R145, RZ ;  /* 0x00000091ff91723e */ /* 0x000fe200048060ff */
[-C--:B------:R-:W-:Y:S01]  /*6e00*/  FMUL R139, R139, R14.reuse ;  /* 0x0000000e8b8b7220 */ /* 0x080fe20000400000 */
[----:B------:R-:W-:Y:S01]  /*6e10*/  F2FP.SATFINITE.E5M2.F32.PACK_AB_MERGE_C R143, RZ, R143, RZ ;  /* 0x0000008fff8f723e */ /* 0x000fe200048060ff */
[----:B------:R1:W-:Y:S01]  /*6e20*/  @!P4 STG.E.U8 desc[UR14][R18.64+0x1], R25 ;  /* 0x000001191200c986 */ /* 0x0003e2000c10110e */
[----:B------:R-:W-:Y:S01]  /*6e30*/  ISETP.LT.OR P4, PT, R6, 0xa, !P0 ;  /* 0x0000000a0600780c */ /* 0x000fe20004781670 */
[----:B------:R-:W-:Y:S01]  /*6e40*/  FMUL R134, R134, R14 ;  /* 0x0000000e86867220 */ /* 0x000fe20000400000 */
[----:B0-----:R-:W-:Y:S01]  /*6e50*/  F2FP.SATFINITE.E5M2.F32.PACK_AB_MERGE_C R5, RZ, R142, RZ ;  /* 0x0000008eff05723e */ /* 0x001fe200048060ff */
[----:B------:R-:W-:Y:S01]  /*6e60*/  @!P5 STG.E.U8 desc[UR14][R20.64+0x8], R147 ;  /* 0x000008931400d986 */ /* 0x000fe2000c10110e */
[C---:B------:R-:W-:Y:S01]  /*6e70*/  ISETP.LT.OR P5, PT, R6.reuse, 0x11, !P1 ;  /* 0x000000110600780c */ /* 0x040fe20004fa1670 */
[-C--:B------:R-:W-:Y:S01]  /*6e80*/  FMUL R137, R137, R14.reuse ;  /* 0x0000000e89897220 */ /* 0x080fe20000400000 */
[----:B------:R-:W-:Y:S01]  /*6e90*/  F2FP.SATFINITE.E5M2.F32.PACK_AB_MERGE_C R141, RZ, R141, RZ ;  /* 0x0000008dff8d723e */ /* 0x000fe200048060ff */
[----:B------:R0:W-:Y:S01]  /*6ea0*/  @!P6 STG.E.U8 desc[UR14][R20.64+0x9], R5 ;  /* 0x000009051400e986 */ /* 0x0001e2000c10110e */
[----:B------:R-:W-:Y:S01]  /*6eb0*/  ISETP.LT.OR P6, PT, R6, 0x12, !P1 ;  /* 0x000000120600780c */ /* 0x000fe20004fc1670 */
[----:B------:R-:W-:Y:S01]  /*6ec0*/  FMUL R132, R132, R14 ;  /* 0x0000000e84847220 */ /* 0x000fe20000400000 */
[----:B------:R-:W-:Y:S01]  /*6ed0*/  F2FP.SATFINITE.E5M2.F32.PACK_AB_MERGE_C R139, RZ, R139, RZ ;  /* 0x0000008bff8b723e */ /* 0x000fe200048060ff */
[----:B------:R-:W-:Y:S01]  /*6ee0*/  @!P3 STG.E.U8 desc[UR14][R18.64+0x8], R145 ;  /* 0x000008911200b986 */ /* 0x000fe2000c10110e */
[----:B-1----:R-:W-:Y:S01]  /*6ef0*/  F2FP.SATFINITE.E5M2.F32.PACK_AB_MERGE_C R25, RZ, R140, RZ ;  /* 0x0000008cff19723e */ /* 0x002fe200048060ff */
[-C--:B------:R-:W-:Y:S01]  /*6f00*/  FMUL R135, R135, R14.reuse ;  /* 0x0000000e87877220 */ /* 0x080fe20000400000 */
[----:B------:R-:W-:Y:S01]  /*6f10*/  ISETP.LT.OR P3, PT, R6, 0x11, !P0 ;  /* 0x000000110600780c */ /* 0x000fe20004761670 */
[-C--:B------:R-:W-:Y:S01]  /*6f20*/  FMUL R130, R130, R14.reuse ;  /* 0x0000000e82827220 */ /* 0x080fe20000400000 */
[----:B------:R-:W-:Y:S01]  /*6f30*/  F2FP.SATFINITE.E5M2.F32.PACK_AB_MERGE_C R137, RZ, R137, RZ ;  /* 0x00000089ff89723e */ /* 0x000fe200048060ff */
[----:B------:R1:W-:Y:S01]  /*6f40*/  @!P4 STG.E.U8 desc[UR14][R18.64+0x9], R25 ;  /* 0x000009191200c986 */ /* 0x0003e2000c10110e */
[C---:B------:R-:W-:Y:S01]  /*6f50*/  ISETP.LT.OR P4, PT, R6.reuse, 0x12, !P0 ;  /* 0x000000120600780c */ /* 0x040fe20004781670 */
[----:B------:R-:W-:Y:S01]  /*6f60*/  FMUL R133, R133, R14 ;  /* 0x0000000e85857220 */ /* 0x000fe20000400000 */
[----:B0-----:R-:W-:Y:S01]  /*6f70*/  F2FP.SATFINITE.E5M2.F32.PACK_AB_MERGE_C R5, RZ, R138, RZ ;  /* 0x0000008aff05723e */ /* 0x001fe200048060ff */
[----:B------:R-:W-:Y:S01]  /*6f80*/  @!P5 STG.E.U8 desc[UR14][R20.64+0x10], R143 ;  /* 0x0000108f1400d986 */ /* 0x000fe2000c10110e */
[----:B------:R-:W-:Y:S01]  /*6f90*/  ISETP.LT.OR P5, PT, R6, 0x19, !P1 ;  /* 0x000000190600780c */ /* 0x000fe20004fa1670 */
[-C--:B------:R-:W-:Y:S01]  /*6fa0*/  FMUL R128, R128, R14.reuse ;  /* 0x0000000e80807220 */ /* 0x080fe20000400000 */
[----:B------:R-:W-:Y:S01]  /*6fb0*/  F2FP.SATFINITE.E5M2.F32.PACK_AB_MERGE_C R135, RZ, R135, RZ ;  /* 0x00000087ff87723e */ /* 0x000fe200048060ff */
[----:B------:R0:W-:Y:S01]  /*6fc0*/  @!P6 STG.E.U8 desc[UR14][R20.64+0x11], R5 ;  /* 0x000011051400e986 */ /* 0x0001e2000c10110e */
[----:B------:R-:W-:Y:S01]  /*6fd0*/  ISETP.LT.OR P6, PT, R6, 0x1a, !P1 ;  /* 0x0000001a0600780c */ /* 0x000fe20004fc1670 */
[-C--:B------:R-:W-:Y:S01]  /*6fe0*/  FMUL R131, R131, R14.reuse ;  /* 0x0000000e83837220 */ /* 0x080fe20000400000 */
[----:B------:R-:W-:Y:S01]  /*6ff0*/  FMUL R126, R126, R14 ;  /* 0x0000000e7e7e7220 */ /* 0x000fe20000400000 */
[----:B-1----:R-:W-:Y:S01]  /*7000*/  F2FP.SATFINITE.E5M2.F32.PACK_AB_MERGE_C R25, RZ, R136, RZ ;  /* 0x00000088ff19723e */ /* 0x002fe200048060ff */
[----:B------:R-:W-:Y:S01]  /*7010*/  @!P3 STG.E.U8 desc[UR14][R18.64+0x10], R141 ;  /* 0x0000108d1200b986 */ /* 0x000fe2000c10110e */
[C---:B------:R-:W-:Y:S01]  /*7020*/  ISETP.LT.OR P3, PT, R6.reuse, 0x19, !P0 ;  /* 0x000000190600780c */ /* 0x040fe20004761670 */
        /* <DEDUP_REMOVED lines=37> */
[-C--:B------:R-:W-:Y:S01]  /*7280*/  FMUL R114, R114, R14.reuse ;  /* 0x0000000e72727220 */ /* 0x080fe20000400000 */
        /* <DEDUP_REMOVED lines=81> */
[C---:B------:R-:W-:Y:S01]  /*77a0*/  ISETP.LT.OR P6, PT, R6.reuse, 0x52, !P1 ;  /* 0x000000520600780c */ /* 0x040fe20004fc1670 */
        /* <DEDUP_REMOVED lines=22> */
[----:B------:R-:W-:-:S02]  /*7910*/  ISETP.LT.OR P3, PT, R6, 0x59, !P0 ;  /* 0x000000590600780c */ /* 0x000fc40004761670 */
[----:B------:R-:W-:Y:S01]  /*7920*/  F2FP.SATFINITE.E5M2.F32.PACK_AB_MERGE_C R93, RZ, R93, RZ ;  /* 0x0000005dff5d723e */ /* 0x000fe200048060ff */
[----:B------:R1:W-:Y:S01]  /*7930*/  @!P4 STG.E.U8 desc[UR14][R18.64+0x51], R25 ;  /* 0x000051191200c986 */ /* 0x0003e2000c10110e */
[C---:B------:R-:W-:Y:S02]  /*7940*/  ISETP.LT.OR P4, PT, R6.reuse, 0x5a, !P0 ;  /* 0x0000005a0600780c */ /* 0x040fe40004781670 */
[----:B0-----:R-:W-:Y:S01]  /*7950*/  F2FP.SATFINITE.E5M2.F32.PACK_AB_MERGE_C R5, RZ, R102, RZ ;  /* 0x00000066ff05723e */ /* 0x001fe200048060ff */
[----:B------:R-:W-:Y:S01]  /*7960*/  @!P5 STG.E.U8 desc[UR14][R20.64+0x58], R107 ;  /* 0x0000586b1400d986 */ /* 0x000fe2000c10110e */
[C---:B------:R-:W-:Y:S02]  /*7970*/  ISETP.LT.OR P5, PT, R6.reuse, 0x61, !P1 ;  /* 0x000000610600780c */ /* 0x040fe40004fa1670 */
[----:B------:R-:W-:Y:S01]  /*7980*/  F2FP.SATFINITE.E5M2.F32.PACK_AB_MERGE_C R23, RZ, R23, RZ ;  /* 0x00000017ff17723e */ /* 0x000fe200048060ff */
[----:B------:R0:W-:Y:S01]  /*7990*/  @!P6 STG.E.U8 desc[UR14][R20.64+0x59], R5 ;  /* 0x000059051400e986 */ /* 0x0001e2000c10110e */
[----:B------:R-:W-:-:S02]  /*79a0*/  ISETP.LT.OR P6, PT, R6, 0x62, !P1 ;  /* 0x000000620600780c */ /* 0x000fc40004fc1670 */
[----:B------:R-:W-:Y:S01]  /*79b0*/  F2FP.SATFINITE.E5M2.F32.PACK_AB_MERGE_C R89, RZ, R89, RZ ;  /* 0x00000059ff59723e */ /* 0x000fe200048060ff */
[----:B------:R-:W-:Y:S01]  /*79c0*/  @!P3 STG.E.U8 desc[UR14][R18.64+0x58], R105 ;  /* 0x000058691200b986 */ /* 0x000fe2000c10110e */
[----:B-1----:R-:W-:Y:S02]  /*79d0*/  F2FP.SATFINITE.E5M2.F32.PACK_AB_MERGE_C R25, RZ, R100, RZ ;  /* 0x00000064ff19723e */ /* 0x002fe400048060ff */
[C---:B------:R-:W-:Y:S02]  /*79e0*/  ISETP.LT.OR P3, PT, R6.reuse, 0x61, !P0 ;  /* 0x000000610600780c */ /* 0x040fe40004761670 */
[----:B------:R-:W-:Y:S01]  /*79f0*/  F2FP.SATFINITE.E5M2.F32.PACK_AB_MERGE_C R27, RZ, R88, RZ ;  /* 0x00000058ff1b723e */ /* 0x000fe200048060ff */
[----:B------:R1:W-:Y:S01]  /*7a00*/  @!P4 STG.E.U8 desc[UR14][R18.64+0x59], R25 ;  /* 0x000059191200c986 */ /* 0x0003e2000c10110e */
[C---:B------:R-:W-:Y:S02]  /*7a10*/  ISETP.LT.OR P4, PT, R6.reuse, 0x62, !P0 ;  /* 0x000000620600780c */ /* 0x040fe40004781670 */
[----:B0-----:R-:W-:Y:S01]  /*7a20*/  F2FP.SATFINITE.E5M2.F32.PACK_AB_MERGE_C R5, RZ, R98, RZ ;  /* 0x00000062ff05723e */ /* 0x001fe200048060ff */
[----:B------:R-:W-:Y:S01]  /*7a30*/  @!P5 STG.E.U8 desc[UR14][R20.64+0x60], R101 ;  /* 0x000060651400d986 */ /* 0x000fe2000c10110e */
[----:B------:R-:W-:-:S03]  /*7a40*/  ISETP.LT.OR P5, PT, R6, 0x69, !P1 ;  /* 0x000000690600780c */ /* 0x000fc60004fa1670 */
[----:B------:R0:W-:Y:S01]  /*7a50*/  @!P6 STG.E.U8 desc[UR14][R20.64+0x61], R5 ;  /* 0x000061051400e986 */ /* 0x0001e2000c10110e */
[C---:B------:R-:W-:Y:S02]  /*7a60*/  ISETP.LT.OR P6, PT, R6.reuse, 0x6a, !P1 ;  /* 0x0000006a0600780c */ /* 0x040fe40004fc1670 */
[----:B-1----:R-:W-:Y:S01]  /*7a70*/  F2FP.SATFINITE.E5M2.F32.PACK_AB_MERGE_C R25, RZ, R96, RZ ;  /* 0x00000060ff19723e */ /* 0x002fe200048060ff */
[----:B------:R-:W-:Y:S01]  /*7a80*/  @!P3 STG.E.U8 desc[UR14][R18.64+0x60], R103 ;  /* 0x000060671200b986 */ /* 0x000fe2000c10110e */
[----:B------:R-:W-:-:S03]  /*7a90*/  ISETP.LT.OR P3, PT, R6, 0x69, !P0 ;  /* 0x000000690600780c */ /* 0x000fc60004761670 */
        /* <DEDUP_REMOVED lines=12> */
[C---:B------:R-:W-:Y:S01]  /*7b60*/  ISETP.LT.OR P1, PT, R6.reuse, 0x7a, !P1 ;  /* 0x0000007a0600780c */ /* 0x040fe20004f21670 */
[----:B------:R2:W-:Y:S01]  /*7b70*/  @!P5 STG.E.U8 desc[UR14][R20.64+0x70], R95 ;  /* 0x0000705f1400d986 */ /* 0x0005e2000c10110e */
[C---:B------:R-:W-:Y:S02]  /*7b80*/  ISETP.LT.OR P5, PT, R6.reuse, 0x72, !P0 ;  /* 0x000000720600780c */ /* 0x040fe400047a1670 */
[----:B0-----:R-:W-:Y:S01]  /*7b90*/  F2FP.SATFINITE.E5M2.F32.PACK_AB_MERGE_C R5, RZ, R90, RZ ;  /* 0x0000005aff05723e */ /* 0x001fe200048060ff */
[----:B------:R2:W-:Y:S01]  /*7ba0*/  @!P6 STG.E.U8 desc[UR14][R20.64+0x71], R91 ;  /* 0x0000715b1400e986 */ /* 0x0005e2000c10110e */
[C---:B------:R-:W-:Y:S02]  /*7bb0*/  ISETP.LT.OR P6, PT, R6.reuse, 0x79, !P0 ;  /* 0x000000790600780c */ /* 0x040fe400047c1670 */
[----:B------:R-:W-:Y:S01]  /*7bc0*/  ISETP.LT.OR P0, PT, R6, 0x7a, !P0 ;  /* 0x0000007a0600780c */ /* 0x000fe20004701670 */
[----:B------:R2:W-:Y:S01]  /*7bd0*/  @!P3 STG.E.U8 desc[UR14][R18.64+0x70], R93 ;  /* 0x0000705d1200b986 */ /* 0x0005e2000c10110e */
[----:B-1----:R-:W-:-:S05]  /*7be0*/  F2FP.SATFINITE.E5M2.F32.PACK_AB_MERGE_C R25, RZ, R22, RZ ;  /* 0x00000016ff19723e */ /* 0x002fca00048060ff */
[----:B------:R2:W-:Y:S04]  /*7bf0*/  @!P5 STG.E.U8 desc[UR14][R18.64+0x71], R5 ;  /* 0x000071051200d986 */ /* 0x0005e8000c10110e */
[----:B------:R2:W-:Y:S04]  /*7c00*/  @!P4 STG.E.U8 desc[UR14][R20.64+0x78], R23 ;  /* 0x000078171400c986 */ /* 0x0005e8000c10110e */
[----:B------:R2:W-:Y:S04]  /*7c10*/  @!P1 STG.E.U8 desc[UR14][R20.64+0x79], R25 ;  /* 0x0000791914009986 */ /* 0x0005e8000c10110e */
[----:B------:R2:W-:Y:S04]  /*7c20*/  @!P6 STG.E.U8 desc[UR14][R18.64+0x78], R89 ;  /* 0x000078591200e986 */ /* 0x0005e8000c10110e */
[----:B------:R2:W-:Y:S02]  /*7c30*/  @!P0 STG.E.U8 desc[UR14][R18.64+0x79], R27 ;  /* 0x0000791b12008986 */ /* 0x0005e4000c10110e */
.L_x_169:
[----:B------:R-:W-:Y:S05]  /*7c40*/  BSYNC B0 ;  /* 0x0000000000007941 */ /* 0x000fea0003800000 */
.L_x_39:
[C---:B------:R-:W-:Y:S01]  /*7c50*/  LEA R2, P0, R8.reuse, R2, 0x1 ;  /* 0x0000000208027211 */ /* 0x040fe200078008ff */
[----:B------:R-:W-:Y:S01]  /*7c60*/  ULDC.64 UR6, c[0x0][0x650] ;  /* 0x0001940000067ab9 */ /* 0x000fe20000000a00 */
[----:B-----5:R-:W-:Y:S01]  /*7c70*/  IMAD.U32 R4, RZ, RZ, UR12 ;  /* 0x0000000cff047e24 */ /* 0x020fe2000f8e00ff */
[----:B0-2---:R-:W-:Y:S01]  /*7c80*/  PRMT R18, RZ, 0x7610, R18 ;  /* 0x00007610ff127816 */ /* 0x005fe20000000012 */
[----:B------:R-:W-:Y:S01]  /*7c90*/  IMAD.MOV.U32 R6, RZ, RZ, -0x1 ;  /* 0xffffffffff067424 */ /* 0x000fe200078e00ff */
[----:B------:R-:W-:Y:S01]  /*7ca0*/  LEA.HI.X R3, R8, R3, R0, 0x1, P0 ;  /* 0x0000000308037211 */ /* 0x000fe200000f0c00 */
[----:B------:R0:W-:Y:S01]  /*7cb0*/  SYNCS.ARRIVE.TRANS64.A1T0 RZ, [R4+UR22], RZ ;  /* 0x000000ff04ff79a7 */ /* 0x0001e20008100016 */
[----:B------:R-:W-:Y:S01]  /*7cc0*/  ISETP.GE.U32.AND P0, PT, R2, UR6, PT ;  /* 0x0000000602007c0c */ /* 0x000fe2000bf06070 */
[----:B------:R-:W-:-:S03]  /*7cd0*/  IMAD.MOV.U32 R5, RZ, RZ, -0x1 ;  /* 0xffffffffff057424 */ /* 0x000fc600078e00ff */
[----:B------:R-:W-:Y:S01]  /*7ce0*/  ISETP.GE.U32.AND.EX P0, PT, R3, UR7, PT, P0 ;  /* 0x0000000703007c0c */ /* 0x000fe2000bf06100 */
[----:B0-----:R-:W-:-:S12]  /*7cf0*/  IMAD.MOV.U32 R4, RZ, RZ, -0x1 ;  /* 0xffffffffff047424 */ /* 0x001fd800078e00ff */
[----:B------:R-:W-:Y:S05]  /*7d00*/  @P0 BRA `(.L_x_170) ;  /* 0x0000000400600947 */ /* 0x000fea0003800000 */
[----:B------:R-:W0:Y:S01]  /*7d10*/  S2R R28, SR_CTAID.X ;  /* 0x00000000001c7919 */ /* 0x000e220000002500 */
[----:B------:R-:W2:Y:S01]  /*7d20*/  LDC.64 R22, c[0x0][0x628] ;  /* 0x00018a00ff167b82 */ /* 0x000ea20000000a00 */
[----:B------:R-:W-:Y:S01]  /*7d30*/  ULDC UR6, c[0x0][0x150] ;  /* 0x0000540000067ab9 */ /* 0x000fe20000000800 */
[----:B-1--4-:R-:W-:Y:S01]  /*7d40*/  IMAD.MOV.U32 R20, RZ, RZ, R2 ;  /* 0x000000ffff147224 */ /* 0x012fe200078e0002 */
[----:B------:R-:W1:Y:S01]  /*7d50*/  S2R R30, SR_CTAID.Y ;  /* 0x00000000001e7919 */ /* 0x000e620000002600 */
[----:B------:R-:W-:-:S04]  /*7d60*/  IMAD.MOV.U32 R21, RZ, RZ, R3 ;  /* 0x000000ffff157224 */ /* 0x000fc800078e0003 */
[----:B------:R-:W4:Y:S08]  /*7d70*/  LDC R31, c[0x0][0x144] ;  /* 0x00005100ff1f7b82 */ /* 0x000f300000000800 */
[----:B------:R-:W1:Y:S08]  /*7d80*/  LDC R6, c[0x0][0x630] ;  /* 0x00018c00ff067b82 */ /* 0x000e700000000800 */
[----:B------:R-:W1:Y:S01]  /*7d90*/  LDC.64 R26, c[0x0][0x620] ;  /* 0x00018800ff1a7b82 */ /* 0x000e620000000a00 */
[----:B--2---:R-:W-:-:S04]  /*7da0*/  ISETP.NE.U32.AND P0, PT, R22, RZ, PT ;  /* 0x000000ff1600720c */ /* 0x004fc80003f05070 */
[----:B------:R-:W-:Y:S02]  /*7db0*/  ISETP.NE.AND.EX P0, PT, R23, RZ, PT, P0 ;  /* 0x000000ff1700720c */ /* 0x000fe40003f05300 */
[----:B0-----:R-:W-:-:S05]  /*7dc0*/  I2FP.F32.U32 R4, R28 ;  /* 0x0000001c00047245 */ /* 0x001fca0000201000 */
[----:B------:R-:W-:-:S04]  /*7dd0*/  FMUL R4, R4, UR6 ;  /* 0x0000000604047c20 */ /* 0x000fc80008400000 */
[----:B------:R0:W2:Y:S02]  /*7de0*/  F2I.U32.TRUNC.NTZ R29, R4 ;  /* 0x00000004001d7305 */ /* 0x0000a4000020f000 */
[----:B----4-:R-:W-:Y:S05]  /*7df0*/  @!P0 BRA `(.L_x_171) ;  /* 0x0000000000288947 */ /* 0x010fea0003800000 */
[----:B------:R-:W4:Y:S02]  /*7e00*/  LDC R5, c[0x0][0x634] ;  /* 0x00018d00ff057b82 */ /* 0x000f240000000800 */
[----:B----4-:R-:W-:-:S05]  /*7e10*/  IADD3 R21, P0, R2, R5, RZ ;  /* 0x0000000502157210 */ /* 0x010fca0007f1e0ff */
[----:B---3--:R-:W-:-:S04]  /*7e20*/  IMAD.X R25, RZ, RZ, R3, P0 ;  /* 0x000000ffff197224 */ /* 0x008fc800000e0603 */
[----:B0-----:R-:W-:-:S04]  /*7e30*/  IMAD.WIDE.U32 R4, R25, R22, RZ ;  /* 0x0000001619047225 */ /* 0x001fc800078e00ff */
[----:B------:R-:W-:-:S04]  /*7e40*/  IMAD.WIDE.U32 R18, P0, R21, R23, R4 ;  /* 0x0000001715127225 */ /* 0x000fc80007800004 */
[----:B------:R-:W-:-:S04]  /*7e50*/  IMAD.WIDE.U32 R4, R21, R22, RZ ;  /* 0x0000001615047225 */ /* 0x000fc800078e00ff */
[----:B------:R-:W-:Y:S01]  /*7e60*/  IMAD.X R21, RZ, RZ, RZ, P0 ;  /* 0x000000ffff157224 */ /* 0x000fe200000e06ff */
[----:B------:R-:W-:Y:S01]  /*7e70*/  IADD3 RZ, P0, R5, R18, RZ ;  /* 0x0000001205ff7210 */ /* 0x000fe20007f1e0ff */
[----:B------:R-:W-:-:S04]  /*7e80*/  IMAD.MOV.U32 R20, RZ, RZ, R19 ;  /* 0x000000ffff147224 */ /* 0x000fc800078e0013 */
[----:B------:R-:W-:-:S08]  /*7e90*/  IMAD.WIDE.U32.X R20, R25, R23, R20, P0 ;  /* 0x0000001719147225 */ /* 0x000fd000000e0414 */
.L_x_171:
[-CC-:B-1-3--:R-:W-:Y:S01]  /*7ea0*/  SHF.R.U64 R24, R20, R6.reuse, R21.reuse ;  /* 0x0000000614187219 */ /* 0x18afe20000001215 */
[----:B------:R-:W1:Y:S01]  /*7eb0*/  LDC.64 R34, c[0x0][0x640] ;  /* 0x00019000ff227b82 */ /* 0x000e620000000a00 */
[----:B0-----:R-:W-:Y:S01]  /*7ec0*/  SHF.R.U32.HI R4, RZ, R6, R21 ;  /* 0x00000006ff047219 */ /* 0x001fe20000011615 */
[----:B--2---:R-:W-:Y:S01]  /*7ed0*/  IMAD.MOV R29, RZ, RZ, -R29 ;  /* 0x000000ffff1d7224 */ /* 0x004fe200078e0a1d */
[----:B------:R-:W-:Y:S01]  /*7ee0*/  IADD3 R19, P0, RZ, -R24, RZ ;  /* 0x80000018ff137210 */ /* 0x000fe20007f1e0ff */
[----:B------:R-:W-:Y:S01]  /*7ef0*/  ULDC UR6, c[0x0][0x154] ;  /* 0x0000550000067ab9 */ /* 0x000fe20000000800 */
[----:B------:R-:W-:Y:S02]  /*7f00*/  IMAD.MOV.U32 R21, RZ, RZ, 0x1 ;  /* 0x00000001ff157424 */ /* 0x000fe400078e00ff */
[----:B------:R-:W-:Y:S01]  /*7f10*/  IMAD R29, R31, R29, R28 ;  /* 0x0000001d1f1d7224 */ /* 0x000fe200078e021c */
[----:B------:R-:W0:Y:S01]  /*7f20*/  LDC R18, c[0x0][0x618] ;  /* 0x00018600ff127b82 */ /* 0x000e220000000800 */
[----:B------:R-:W-:-:S04]  /*7f30*/  IMAD.X R5, RZ, RZ, ~R4, P0 ;  /* 0x000000ffff057224 */ /* 0x000fc800000e0e04 */
[-C--:B------:R-:W-:Y:S02]  /*7f40*/  IMAD R6, R5, R26.reuse, RZ ;  /* 0x0000001a05067224 */ /* 0x080fe400078e02ff */
[C---:B------:R-:W-:Y:S01]  /*7f50*/  IMAD.WIDE.U32 R4, R19.reuse, R26, R2 ;  /* 0x0000001a13047225 */ /* 0x040fe200078e0002 */
[----:B------:R-:W2:Y:S03]  /*7f60*/  LDC R20, c[0x0][0x608] ;  /* 0x00018200ff147b82 */ /* 0x000ea60000000800 */
[----:B------:R-:W-:Y:S01]  /*7f70*/  IMAD R19, R19, R27, R6 ;  /* 0x0000001b13137224 */ /* 0x000fe200078e0206 */
[----:B------:R-:W-:-:S03]  /*7f80*/  I2FP.F32.U32 R6, R30 ;  /* 0x0000001e00067245 */ /* 0x000fc60000201000 */
[----:B------:R-:W-:Y:S01]  /*7f90*/  IMAD.IADD R5, R5, 0x1, R19 ;  /* 0x0000000105057824 */ /* 0x000fe200078e0213 */
[----:B------:R-:W3:Y:S01]  /*7fa0*/  LDC R32, c[0x0][0x658] ;  /* 0x00019600ff207b82 */ /* 0x000ee20000000800 */
[----:B-1----:R-:W-:Y:S01]  /*7fb0*/  ISETP.NE.U32.AND P0, PT, R34, RZ, PT ;  /* 0x000000ff2200720c */ /* 0x002fe20003f05070 */
[----:B------:R-:W-:-:S03]  /*7fc0*/  IMAD.MOV.U32 R19, RZ, RZ, -0x1 ;  /* 0xffffffffff137424 */ /* 0x000fc600078e00ff */
[----:B------:R-:W-:-:S03]  /*7fd0*/  ISETP.NE.AND.EX P0, PT, R35, RZ, PT, P0 ;  /* 0x000000ff2300720c */ /* 0x000fc60003f05300 */
[----:B------:R-:W1:Y:S01]  /*7fe0*/  LDC R27, c[0x0][0x148] ;  /* 0x00005200ff1b7b82 */ /* 0x000e620000000800 */
[-CC-:B0-----:R-:W-:Y:S02]  /*7ff0*/  SHF.R.U64 R22, R4, R18.reuse, R5.reuse ;  /* 0x0000001204167219 */ /* 0x181fe40000001205 */
[----:B------:R-:W-:Y:S01]  /*8000*/  SHF.R.U32.HI R5, RZ, R18, R5 ;  /* 0x00000012ff057219 */ /* 0x000fe20000011605 */
[----:B------:R-:W-:-:S04]  /*8010*/  FMUL R18, R6, UR6 ;  /* 0x0000000606127c20 */ /* 0x000fc80008400000 */
[----:B------:R-:W0:Y:S01]  /*8020*/  LDC R28, c[0x0][0x600] ;  /* 0x00018000ff1c7b82 */ /* 0x000e220000000800 */
[----:B------:R4:W0:Y:S01]  /*8030*/  F2I.U32.TRUNC.NTZ R25, R18 ;  /* 0x0000001200197305 */ /* 0x000822000020f000 */
[-CC-:B--2---:R-:W-:Y:S02]  /*8040*/  SHF.R.U64 R6, R22, R20.reuse, R5.reuse ;  /* 0x0000001416067219 */ /* 0x184fe40000001205 */
[----:B------:R-:W-:-:S04]  /*8050*/  SHF.R.U32.HI R5, RZ, R20, R5 ;  /* 0x00000014ff057219 */ /* 0x000fc80000011605 */
[----:B------:R-:W2:Y:S01]  /*8060*/  LDC R33, c[0x0][0x648] ;  /* 0x00019200ff217b82 */ /* 0x000ea20000000800 */
[-CC-:B---3--:R-:W-:Y:S02]  /*8070*/  SHF.R.U64 R26, R6, R32.reuse, R5.reuse ;  /* 0x00000020061a7219 */ /* 0x188fe40000001205 */
[-C--:B------:R-:W-:Y:S02]  /*8080*/  SHF.L.U32 R19, R19, R32.reuse, RZ ;  /* 0x0000002013137219 */ /* 0x080fe400000006ff */
[-C--:B------:R-:W-:Y:S01]  /*8090*/  SHF.R.U32.HI R5, RZ, R32.reuse, R5 ;  /* 0x00000020ff057219 */ /* 0x080fe20000011605 */
[----:B------:R-:W-:Y:S01]  /*80a0*/  IMAD.MOV.U32 R4, RZ, RZ, R26 ;  /* 0x000000ffff047224 */ /* 0x000fe200078e001a */
[----:B------:R-:W-:Y:S01]  /*80b0*/  SHF.L.U32 R32, R21, R32, RZ ;  /* 0x0000002015207219 */ /* 0x000fe200000006ff */
[----:B------:R-:W3:Y:S01]  /*80c0*/  LDC R36, c[0x0][0x638] ;  /* 0x00018e00ff247b82 */ /* 0x000ee20000000800 */
[----:B------:R-:W-:-:S07]  /*80d0*/  LOP3.LUT R31, RZ, R19, RZ, 0x33, !PT ;  /* 0x00000013ff1f7212 */ /* 0x000fce00078e33ff */
[----:B------:R-:W0:Y:S01]  /*80e0*/  LDC R37, c[0x0][0x610] ;  /* 0x00018400ff257b82 */ /* 0x000e220000000800 */
[----:B----4-:R-:W-:Y:S05]  /*80f0*/  @!P0 BRA `(.L_x_172) ;  /* 0x0000000000288947 */ /* 0x010fea0003800000 */
[----:B------:R-:W4:Y:S02]  /*8100*/  LDC R21, c[0x0][0x64c] ;  /* 0x00019300ff157b82 */ /* 0x000f240000000800 */
[----:B----4-:R-:W-:-:S05]  /*8110*/  IADD3 R21, P0, R26, R21, RZ ;  /* 0x000000151a157210 */ /* 0x010fca0007f1e0ff */
        /* <DEDUP_REMOVED lines=8> */
.L_x_172:
[----:B--2---:R-:W-:Y:S01]  /*81a0*/  SHF.R.U64 R4, R4, R33, R5 ;  /* 0x0000002104047219 */ /* 0x004fe20000001205 */
[----:B0-----:R-:W-:Y:S01]  /*81b0*/  VIADD R21, R28, 0xffffffff ;  /* 0xffffffff1c157836 */ /* 0x001fe20000000000 */
[----:B------:R-:W-:Y:S01]  /*81c0*/  LOP3.LUT R19, R6, R31, RZ, 0xc0, !PT ;  /* 0x0000001f06137212 */ /* 0x000fe200078ec0ff */
[----:B------:R-:W-:Y:S02]  /*81d0*/  IMAD.MOV R25, RZ, RZ, -R25 ;  /* 0x000000ffff197224 */ /* 0x000fe400078e0a19 */
[----:B------:R-:W-:Y:S02]  /*81e0*/  IMAD.MOV R5, RZ, RZ, -R4 ;  /* 0x000000ffff057224 */ /* 0x000fe400078e0a04 */
[----:B------:R-:W-:Y:S01]  /*81f0*/  IMAD R6, R32, R4, R19 ;  /* 0x0000000420067224 */ /* 0x000fe200078e0213 */
[----:B------:R-:W-:Y:S01]  /*8200*/  LOP3.LUT R19, R22, R21, RZ, 0xc0, !PT ;  /* 0x0000001516137212 */ /* 0x000fe200078ec0ff */
[----:B-1----:R-:W-:Y:S02]  /*8210*/  @P2 IMAD R29, R27, R25, R30 ;  /* 0x000000191b1d2224 */ /* 0x002fe400078e021e */
[----:B---3--:R-:W-:-:S02]  /*8220*/  IMAD R4, R5, R36, R26 ;  /* 0x0000002405047224 */ /* 0x008fc400078e021a */
[----:B------:R-:W-:Y:S02]  /*8230*/  IMAD R6, R6, R37, R29 ;  /* 0x0000002506067224 */ /* 0x000fe400078e021d */
[----:B------:R-:W-:Y:S02]  /*8240*/  IMAD R19, R4, R28, R19 ;  /* 0x0000001c04137224 */ /* 0x000fe400078e0213 */
[----:B------:R-:W-:Y:S02]  /*8250*/  IMAD.MOV.U32 R18, RZ, RZ, 0x1 ;  /* 0x00000001ff127424 */ /* 0x000fe400078e00ff */
[----:B------:R-:W-:Y:S01]  /*8260*/  IMAD.MOV.U32 R4, RZ, RZ, R24 ;  /* 0x000000ffff047224 */ /* 0x000fe200078e0018 */
[----:B------:R-:W-:Y:S02]  /*8270*/  SEL R5, R19, R6, !P2 ;  /* 0x0000000613057207 */ /* 0x000fe40005000000 */
[----:B------:R-:W-:-:S07]  /*8280*/  SEL R6, R6, R19, !P2 ;  /* 0x0000001306067207 */ /* 0x000fce0005000000 */
.L_x_170:
[----:B------:R-:W-:Y:S02]  /*8290*/  LOP3.LUT P0, RZ, R18, 0xff, RZ, 0xc0, !PT ;  /* 0x000000ff12ff7812 */ /* 0x000fe4000780c0ff */
[----:B------:R-:W-:-:S11]  /*82a0*/  LOP3.LUT R150, R150, 0x1, RZ, 0x3c, !PT ;  /* 0x0000000196967812 */ /* 0x000fd600078e3cff */
[----:B------:R-:W-:Y:S05]  /*82b0*/  @P0 BRA `(.L_x_173) ;  /* 0xffffff9000e00947 */ /* 0x000fea000383ffff */
[----:B------:R-:W-:Y:S05]  /*82c0*/  EXIT ;  /* 0x000000000000794d */ /* 0x000fea0003800000 */
.L_x_17:
[----:B------:R-:W-:-:S08]  /*82d0*/  ISETP.NE.AND P0, PT, R18, RZ, PT ;  /* 0x000000ff1200720c */ /* 0x000fd00003f05270 */
[----:B--23-5:R-:W0:-:S00]  /*82e0*/  USETMAXREG.DEALLOC.CTAPOOL 0x28 ;  /* 0x00000028000079c8 */ /* 0x02ce0000080e0500 */
[----:B------:R-:W-:Y:S05]  /*82f0*/  @P0 EXIT ;  /* 0x000000000000094d */ /* 0x000fea0003800000 */
[----:B0-----:R-:W-:Y:S01]  /*8300*/  LOP3.LUT P0, RZ, R20, 0xff, RZ, 0xc0, !PT ;  /* 0x000000ff14ff7812 */ /* 0x001fe2000780c0ff */
[----:B------:R-:W-:Y:S02]  /*8310*/  IMAD.MOV.U32 R12, RZ, RZ, 0x1 ;  /* 0x00000001ff0c7424 */ /* 0x000fe400078e00ff */
[----:B------:R-:W-:-:S10]  /*8320*/  IMAD.MOV.U32 R13, RZ, RZ, RZ ;  /* 0x000000ffff0d7224 */ /* 0x000fd400078e00ff */
[----:B------:R-:W-:Y:S05]  /*8330*/  @!P0 BRA `(.L_x_174) ;  /* 0x0000000c00288947 */ /* 0x000fea0003800000 */
[----:B------:R-:W0:Y:S01]  /*8340*/  S2R R17, SR_CgaCtaId ;  /* 0x0000000000117919 */ /* 0x000e220000008800 */
[----:B------:R-:W-:Y:S01]  /*8350*/  LOP3.LUT P0, RZ, R11, 0x1f, RZ, 0xc0, !PT ;  /* 0x0000001f0bff7812 */ /* 0x000fe2000780c0ff */
[----:B------:R-:W-:Y:S01]  /*8360*/  ULDC UR5, c[0x0][0x658] ;  /* 0x0001960000057ab9 */ /* 0x000fe20000000800 */
[----:B------:R-:W-:Y:S01]  /*8370*/  UMOV UR6, 0xffffffff ;  /* 0xffffffff00067882 */ /* 0x000fe20000000000 */
[----:B------:R-:W-:Y:S01]  /*8380*/  BSSY B0, `(.L_x_174) ;  /* 0x00000c5000007945 */ /* 0x000fe20003800000 */
[----:B------:R-:W-:Y:S01]  /*8390*/  USHF.L.U32 UR6, UR6, UR5, URZ ;  /* 0x0000000506067299 */ /* 0x000fe2000800063f */
[C---:B------:R-:W-:Y:S01]  /*83a0*/  ISETP.NE.AND P3, PT, R10.reuse, RZ, PT ;  /* 0x000000ff0a00720c */ /* 0x040fe20003f65270 */
[----:B------:R-:W-:Y:S01]  /*83b0*/  IMAD.MOV.U32 R15, RZ, RZ, 0x1 ;  /* 0x00000001ff0f7424 */ /* 0x000fe200078e00ff */
[----:B------:R-:W-:Y:S01]  /*83c0*/  ISETP.NE.OR P0, PT, R10, RZ, !P0 ;  /* 0x000000ff0a00720c */ /* 0x000fe20004705670 */
[----:B------:R-:W-:Y:S01]  /*83d0*/  IMAD.MOV.U32 R12, RZ, RZ, 0x1 ;  /* 0x00000001ff0c7424 */ /* 0x000fe200078e00ff */
[----:B------:R-:W-:Y:S01]  /*83e0*/  LOP3.LUT R14, R7, 0x2, RZ, 0xfc, !PT ;  /* 0x00000002070e7812 */ /* 0x000fe200078efcff */
[----:B------:R-:W-:Y:S01]  /*83f0*/  IMAD.MOV.U32 R13, RZ, RZ, RZ ;  /* 0x000000ffff0d7224 */ /* 0x000fe200078e00ff */
[----:B------:R-:W-:Y:S01]  /*8400*/  ULDC UR4, c[0x0][0x600] ;  /* 0x0001800000047ab9 */ /* 0x000fe20000000800 */
[----:B------:R-:W-:Y:S01]  /*8410*/  UMOV UR7, 0x1 ;  /* 0x0000000100077882 */ /* 0x000fe20000000000 */
[----:B------:R-:W-:-:S02]  /*8420*/  UIADD3 UR22, UR13, 0x1, URZ ;  /* 0x000000010d167890 */ /* 0x000fc4000fffe03f */
[----:B------:R-:W-:Y:S02]  /*8430*/  UIADD3 UR16, UR4, -0x1, URZ ;  /* 0xffffffff04107890 */ /* 0x000fe4000fffe03f */
[----:B------:R-:W-:Y:S02]  /*8440*/  USHF.L.U32 UR18, UR7, UR5, URZ ;  /* 0x0000000507127299 */ /* 0x000fe4000800063f */
[----:B------:R-:W-:Y:S01]  /*8450*/  ULOP3.LUT UR17, URZ, UR6, URZ, 0x33, !UPT ;  /* 0x000000063f117292 */ /* 0x000fe2000f8e333f */
[----:B------:R-:W-:Y:S01]  /*8460*/  ULDC.64 UR20, c[0x0][0x198] ;  /* 0x0000660000147ab9 */ /* 0x000fe20000000a00 */
[C---:B0-----:R-:W-:Y:S02]  /*8470*/  IMAD.SHL.U32 R16, R17.reuse, 0x40, RZ ;  /* 0x0000004011107824 */ /* 0x041fe400078e00ff */
[----:B------:R-:W-:-:S03]  /*8480*/  IMAD.SHL.U32 R17, R17, 0x2000, RZ ;  /* 0x0000200011117824 */ /* 0x000fc600078e00ff */
[----:B------:R-:W-:Y:S02]  /*8490*/  LOP3.LUT R16, R16, 0x40, RZ, 0xc0, !PT ;  /* 0x0000004010107812 */ /* 0x000fe400078ec0ff */
[----:B------:R-:W-:-:S07]  /*84a0*/  LOP3.LUT R17, R17, 0x2000, RZ, 0xc0, !PT ;  /* 0x0000200011117812 */ /* 0x000fce00078ec0ff */
.L_x_186:
[----:B------:R-:W-:-:S03]  /*84b0*/  UMOV UR4, 0xffffffff ;  /* 0xffffffff00047882 */ /* 0x000fc60000000000 */
[----:B------:R-:W-:Y:S05]  /*84c0*/  BRA.DIV UR4, `(.L_x_175) ;  /* 0x0000001204087947 */ /* 0x000fea000b800000 */
[----:B------:R-:W-:-:S13]  /*84d0*/  ELECT P1, URZ, PT ;  /* 0x00000000003f782f */ /* 0x000fda0003820000 */
.L_x_200:
[----:B------:R-:W0:Y:S01]  /*84e0*/  LDC R10, c[0x0][0x28c] ;  /* 0x0000a300ff0a7b82 */ /* 0x000e220000000800 */
[----:B------:R-:W-:Y:S01]  /*84f0*/  BSSY B1, `(.L_x_176) ;  /* 0x0000039000017945 */ /* 0x000fe20003800000 */
[----:B0-----:R-:W-:-:S13]  /*8500*/  ISETP.LT.OR P1, PT, R10, 0x1, !P1 ;  /* 0x000000010a00780c */ /* 0x001fda0004f21670 */
[----:B------:R-:W-:Y:S05]  /*8510*/  @P1 BRA `(.L_x_177) ;  /* 0x0000000000d81947 */ /* 0x000fea0003800000 */
[----:B------:R-:W-:Y:S02]  /*8520*/  IMAD R18, R5, 0x80, R16 ;  /* 0x0000008005127824 */ /* 0x000fe400078e0210 */
[----:B------:R-:W-:Y:S02]  /*8530*/  IMAD.SHL.U32 R19, R6, 0x40, RZ ;  /* 0x0000004006137824 */ /* 0x000fe400078e00ff */
[----:B------:R-:W-:Y:S02]  /*8540*/  IMAD.MOV.U32 R20, RZ, RZ, RZ ;  /* 0x000000ffff147224 */ /* 0x000fe400078e00ff */
[----:B------:R-:W-:Y:S02]  /*8550*/  IMAD.U32 R22, RZ, RZ, UR22 ;  /* 0x00000016ff167e24 */ /* 0x000fe4000f8e00ff */
[----:B------:R-:W-:Y:S02]  /*8560*/  IMAD.MOV.U32 R5, RZ, RZ, R12 ;  /* 0x000000ffff057224 */ /* 0x000fe400078e000c */
[----:B------:R-:W-:-:S07]  /*8570*/  IMAD.MOV.U32 R6, RZ, RZ, R13 ;  /* 0x000000ffff067224 */ /* 0x000fce00078e000d */
.L_x_181:
[----:B------:R-:W0:Y:S01]  /*8580*/  S2R R11, SR_CgaCtaId ;  /* 0x00000000000b7919 */ /* 0x000e220000008800 */
[----:B------:R-:W-:-:S04]  /*8590*/  MOV R10, 0x400 ;  /* 0x00000400000a7802 */ /* 0x000fc80000000f00 */
[----:B0-----:R-:W-:Y:S02]  /*85a0*/  LEA R23, R11, R10, 0x18 ;  /* 0x0000000a0b177211 */ /* 0x001fe400078ec0ff */
[----:B------:R-:W-:Y:S01]  /*85b0*/  SHF.L.U32 R10, R5, 0x1f, RZ ;  /* 0x0000001f050a7819 */ /* 0x000fe200000006ff */
[----:B------:R-:W0:Y:S02]  /*85c0*/  @!P3 LDC R11, c[0x0][0x500] ;  /* 0x00014000ff0bbb82 */ /* 0x000e240000000800 */
[----:B------:R-:W-:-:S04]  /*85d0*/  IMAD R21, R6, 0x8, R23 ;  /* 0x0000000806157824 */ /* 0x000fc800078e0217 */
[----:B------:R-:W1:Y:S02]  /*85e0*/  SYNCS.PHASECHK.TRANS64.TRYWAIT P1, [R21+URZ+0x28], R10 ;  /* 0x0000280a150075a7 */ /* 0x000e64000802017f */
[----:B-1----:R-:W-:Y:S05]  /*85f0*/  @!P1 BRA `(.L_x_178) ;  /* 0x0000000c00dc9947 */ /* 0x002fea0003800000 */
.L_x_201:
[----:B-1----:R-:W-:Y:S01]  /*8600*/  PRMT R10, R14, 0x9910, RZ ;  /* 0x000099100e0a7816 */ /* 0x002fe200000000ff */
[----:B0-----:R0:W-:Y:S03]  /*8610*/  @!P3 SYNCS.ARRIVE.TRANS64 RZ, [R21+URZ], R11 ;  /* 0x0000000b15ffb9a7 */ /* 0x0011e6000800003f */
[----:B------:R-:W-:-:S13]  /*8620*/  ISETP.NE.AND P1, PT, R10, 0x2, PT ;  /* 0x000000020a00780c */ /* 0x000fda0003f25270 */
[----:B0-----:R-:W-:Y:S05]  /*8630*/  @P1 BRA `(.L_x_179) ;  /* 0x0000000000041947 */ /* 0x001fea0003800000 */
[----:B------:R-:W-:Y:S01]  /*8640*/  BPT.TRAP 0x1 ;  /* 0x000000040000795c */ /* 0x000fe20000300000 */
.L_x_179:
[----:B------:R-:W-:Y:S05]  /*8650*/  @P0 BRA `(.L_x_180) ;  /* 0x0000000000040947 */ /* 0x000fea0003800000 */
[----:B------:R-:W-:Y:S01]  /*8660*/  BPT.TRAP 0x1 ;  /* 0x000000040000795c */ /* 0x000fe20000300000 */
.L_x_180:
[----:B------:R-:W-:Y:S01]  /*8670*/  R2UR UR15, R23 ;  /* 0x00000000170f72ca */ /* 0x000fe200000e0000 */
[C---:B------:R-:W-:Y:S01]  /*8680*/  IMAD R23, R6.reuse, 0x2000, R23 ;  /* 0x0000200006177824 */ /* 0x040fe200078e0217 */
[----:B------:R-:W-:Y:S01]  /*8690*/  R2UR UR9, R21 ;  /* 0x00000000150972ca */ /* 0x000fe200000e0000 */
[----:B------:R-:W-:Y:S01]  /*86a0*/  IMAD R10, R6, 0x4000, R17 ;  /* 0x00004000060a7824 */ /* 0x000fe200078e0211 */
[----:B------:R-:W-:Y:S01]  /*86b0*/  UIADD3 UR4, UP0, UR20, 0xf0, URZ ;  /* 0x000000f014047890 */ /* 0x000fe2000ff1e03f */
[----:B------:R-:W-:Y:S01]  /*86c0*/  VIADD R22, R22, 0xffffffff ;  /* 0xffffffff16167836 */ /* 0x000fe20000000000 */
[----:B------:R-:W-:Y:S01]  /*86d0*/  R2UR UR5, R23 ;  /* 0x00000000170572ca */ /* 0x000fe200000e0000 */
[----:B------:R-:W-:Y:S01]  /*86e0*/  UIADD3 UR24, UP1, UR20, 0x1f0, URZ ;  /* 0x000001f014187890 */ /* 0x000fe2000ff3e03f */
[----:B------:R-:W-:Y:S01]  /*86f0*/  R2UR UR8, R10 ;  /* 0x000000000a0872ca */ /* 0x000fe200000e0000 */
[----:B------:R-:W-:Y:S01]  /*8700*/  VIADD R6, R6, 0x1 ;  /* 0x0000000106067836 */ /* 0x000fe20000000000 */
[----:B------:R-:W-:Y:S01]  /*8710*/  R2UR UR11, R19 ;  /* 0x00000000130b72ca */ /* 0x000fe200000e0000 */
[----:B------:R-:W-:Y:S01]  /*8720*/  UIADD3.X UR25, URZ, UR21, URZ, UP1, !UPT ;  /* 0x000000153f197290 */ /* 0x000fe20008ffe43f */
[----:B------:R-:W-:Y:S01]  /*8730*/  R2UR UR10, R20 ;  /* 0x00000000140a72ca */ /* 0x000fe200000e0000 */
[----:B------:R-:W-:Y:S01]  /*8740*/  UMOV UR6, 0x0 ;  /* 0x0000000000067882 */ /* 0x000fe20000000000 */
[----:B------:R-:W-:Y:S01]  /*8750*/  R2UR UR12, R4 ;  /* 0x00000000040c72ca */ /* 0x000fe200000e0000 */
[----:B------:R-:W-:Y:S01]  /*8760*/  UMOV UR7, 0x10000000 ;  /* 0x1000000000077882 */ /* 0x000fe20000000000 */
[----:B------:R-:W-:Y:S01]  /*8770*/  R2UR UR19, R18 ;  /* 0x00000000121372ca */ /* 0x000fe200000e0000 */
[----:B------:R-:W-:Y:S01]  /*8780*/  UMOV UR23, 0x30000 ;  /* 0x0003000000177882 */ /* 0x000fe20000000000 */
[----:B------:R-:W-:Y:S01]  /*8790*/  ISETP.GT.AND P4, PT, R22, 0x1, PT ;  /* 0x000000011600780c */ /* 0x000fe20003f84270 */
[----:B------:R-:W-:Y:S01]  /*87a0*/  UIADD3 UR14, UR5, 0x180, URZ ;  /* 0x00000180050e7890 */ /* 0x000fe2000fffe03f */
[----:B------:R-:W-:Y:S01]  /*87b0*/  ISETP.NE.AND P1, PT, R6, 0x5, PT ;  /* 0x000000050600780c */ /* 0x000fe20003f25270 */
[----:B------:R-:W-:Y:S01]  /*87c0*/  UIADD3.X UR5, URZ, UR21, URZ, UP0, !UPT ;  /* 0x000000153f057290 */ /* 0x000fe200087fe43f */
[----:B------:R-:W-:Y:S01]  /*87d0*/  VIADD R20, R20, 0x80 ;  /* 0x0000008014147836 */ /* 0x000fe20000000000 */
[----:B------:R-:W-:Y:S01]  /*87e0*/  UIADD3 UR15, UR15, 0xa180, UR8 ;  /* 0x0000a1800f0f7890 */ /* 0x000fe2000fffe008 */
[----:B------:R-:W-:-:S02]  /*87f0*/  SEL R10, RZ, 0x1, P1 ;  /* 0x00000001ff0a7807 */ /* 0x000fc40000800000 */
[----:B------:R-:W-:Y:S01]  /*8800*/  UMOV UR8, UR14 ;  /* 0x0000000e00087c82 */ /* 0x000fe20008000000 */
[----:B------:R-:W-:Y:S02]  /*8810*/  SEL R6, R6, RZ, P1 ;  /* 0x000000ff06067207 */ /* 0x000fe40000800000 */
[----:B------:R-:W-:Y:S01]  /*8820*/  LOP3.LUT R5, R5, R10, RZ, 0x3c, !PT ;  /* 0x0000000a05057212 */ /* 0x000fe200078e3cff */
[----:B------:R0:W-:Y:S02]  /*8830*/  UTMALDG.3D [UR8], [UR4], desc[UR6] ;  /* 0x00000608040075b4 */ /* 0x0001e40008011000 */
[----:B0-----:R-:W-:Y:S01]  /*8840*/  UMOV UR11, UR19 ;  /* 0x00000013000b7c82 */ /* 0x001fe20008000000 */
[----:B------:R-:W-:Y:S02]  /*8850*/  UMOV UR8, UR15 ;  /* 0x0000000f00087c82 */ /* 0x000fe40008000000 */
[----:B------:R0:W-:Y:S02]  /*8860*/  UTMALDG.3D.MULTICAST [UR8], [UR24], UR23, desc[UR6] ;  /* 0x00000608180073b4 */ /* 0x0001e40008011817 */
[----:B0-----:R-:W-:Y:S05]  /*8870*/  @P4 BRA `(.L_x_181) ;  /* 0xfffffffc00404947 */ /* 0x001fea000383ffff */
.L_x_177:
[----:B------:R-:W-:Y:S05]  /*8880*/  BSYNC B1 ;  /* 0x0000000000017941 */ /* 0x000fea0003800000 */
.L_x_176:
[----:B------:R-:W-:Y:S01]  /*8890*/  LOP3.LUT P5, RZ, R15, 0xff, RZ, 0xc0, !PT ;  /* 0x000000ff0fff7812 */ /* 0x000fe200078ac0ff */
[----:B------:R-:W-:Y:S01]  /*88a0*/  VIADD R6, R13, UR13 ;  /* 0x0000000d0d067c36 */ /* 0x000fe20008000000 */
[----:B------:R-:W-:Y:S01]  /*88b0*/  ULDC.64 UR4, c[0x0][0x650] ;  /* 0x0001940000047ab9 */ /* 0x000fe20000000a00 */
[----:B------:R-:W-:Y:S01]  /*88c0*/  IMAD.U32 R11, RZ, RZ, UR13 ;  /* 0x0000000dff0b7e24 */ /* 0x000fe2000f8e00ff */
[----:B------:R-:W-:Y:S01]  /*88d0*/  UISETP.GE.U32.AND UP0, UPT, UR13, 0x5, UPT ;  /* 0x000000050d00788c */ /* 0x000fe2000bf06070 */
[----:B------:R-:W-:Y:S01]  /*88e0*/  BSSY B1, `(.L_x_182) ;  /* 0x000006c000017945 */ /* 0x000fe20003800000 */
[----:B------:R-:W-:Y:S02]  /*88f0*/  ISETP.GT.U32.AND P1, PT, R6, 0x4, PT ;  /* 0x000000040600780c */ /* 0x000fe40003f24070 */
[----:B------:R-:W-:Y:S02]  /*8900*/  PRMT R15, RZ, 0x7610, R15 ;  /* 0x00007610ff0f7816 */ /* 0x000fe4000000000f */
[----:B------:R-:W-:-:S02]  /*8910*/  ISETP.LT.U32.AND P1, PT, R11, 0x5, P1 ;  /* 0x000000050b00780c */ /* 0x000fc40000f21070 */
[----:B------:R-:W-:Y:S01]  /*8920*/  PLOP3.LUT P4, PT, PT, PT, UP0, 0x80, 0x0 ;  /* 0x000000000000781c */ /* 0x000fe20003f8f008 */
[----:B------:R-:W0:Y:S01]  /*8930*/  @P5 S2R R5, SR_CgaCtaId ;  /* 0x0000000000055919 */ /* 0x000e220000008800 */
[----:B------:R-:W-:-:S04]  /*8940*/  @P5 MOV R4, 0x400 ;  /* 0x0000040000045802 */ /* 0x000fc80000000f00 */
[----:B0-----:R-:W-:Y:S01]  /*8950*/  @P5 LEA R10, R5, R4, 0x18 ;  /* 0x00000004050a5211 */ /* 0x001fe200078ec0ff */
[----:B------:R-:W-:-:S03]  /*8960*/  IMAD.WIDE.U32 R4, R6, -0x33333333, RZ ;  /* 0xcccccccd06047825 */ /* 0x000fc600078e00ff */
[----:B------:R0:W-:Y:S01]  /*8970*/  @P5 SYNCS.ARRIVE.TRANS64.A1T0 RZ, [R10+URZ+0x88], RZ ;  /* 0x000088ff0aff59a7 */ /* 0x0001e2000810003f */
[----:B------:R-:W-:Y:S01]  /*8980*/  IADD3 R2, P5, R2, R8, RZ ;  /* 0x0000000802027210 */ /* 0x000fe20007fbe0ff */
[----:B------:R-:W-:Y:S01]  /*8990*/  IMAD.MOV.U32 R4, RZ, RZ, -0x1 ;  /* 0xffffffffff047424 */ /* 0x000fe200078e00ff */
[----:B------:R-:W-:Y:S02]  /*89a0*/  SHF.R.U32.HI R11, RZ, 0x2, R5 ;  /* 0x00000002ff0b7819 */ /* 0x000fe40000011605 */
[----:B------:R-:W-:Y:S01]  /*89b0*/  SEL R5, RZ, 0x1, !P1 ;  /* 0x00000001ff057807 */ /* 0x000fe20004800000 */
[----:B------:R-:W-:Y:S01]  /*89c0*/  IMAD.X R3, R3, 0x1, R0, P5 ;  /* 0x0000000103037824 */ /* 0x000fe200028e0600 */
[----:B------:R-:W-:Y:S01]  /*89d0*/  ISETP.GE.U32.AND P1, PT, R2, UR4, PT ;  /* 0x0000000402007c0c */ /* 0x000fe2000bf26070 */
[----:B------:R-:W-:Y:S01]  /*89e0*/  IMAD R13, R11, -0x5, R6 ;  /* 0xfffffffb0b0d7824 */ /* 0x000fe200078e0206 */
[----:B------:R-:W-:Y:S01]  /*89f0*/  LOP3.LUT R12, R12, R5, RZ, 0x3c, !PT ;  /* 0x000000050c0c7212 */ /* 0x000fe200078e3cff */
[----:B------:R-:W-:Y:S01]  /*8a00*/  IMAD.MOV.U32 R6, RZ, RZ, -0x1 ;  /* 0xffffffffff067424 */ /* 0x000fe200078e00ff */
[----:B------:R-:W-:Y:S01]  /*8a10*/  ISETP.GE.U32.AND.EX P1, PT, R3, UR5, PT, P1 ;  /* 0x0000000503007c0c */ /* 0x000fe2000bf26110 */
[----:B------:R-:W-:Y:S01]  /*8a20*/  IMAD.MOV.U32 R5, RZ, RZ, -0x1 ;  /* 0xffffffffff057424 */ /* 0x000fe200078e00ff */
[----:B------:R-:W-:-:S02]  /*8a30*/  @P4 LOP3.LUT R12, R12, 0x1, R11, 0x78, !PT ;  /* 0x000000010c0c4812 */ /* 0x000fc400078e780b */
[----:B0-----:R-:W-:-:S09]  /*8a40*/  PRMT R10, RZ, 0x7610, R10 ;  /* 0x00007610ff0a7816 */ /* 0x001fd2000000000a */
[----:B------:R-:W-:Y:S05]  /*8a50*/  @P1 BRA `(.L_x_183) ;  /* 0x0000000400501947 */ /* 0x000fea0003800000 */
[----:B------:R-:W0:Y:S01]  /*8a60*/  S2R R6, SR_CTAID.X ;  /* 0x0000000000067919 */ /* 0x000e220000002500 */
[----:B------:R-:W-:Y:S01]  /*8a70*/  ULDC.64 UR4, c[0x0][0x628] ;  /* 0x00018a0000047ab9 */ /* 0x000fe20000000a00 */
[----:B------:R-:W-:Y:S01]  /*8a80*/  ULDC UR7, c[0x0][0x630] ;  /* 0x00018c0000077ab9 */ /* 0x000fe20000000800 */
[----:B------:R-:W-:Y:S01]  /*8a90*/  ISETP.NE.U32.AND P1, PT, RZ, UR4, PT ;  /* 0x00000004ff007c0c */ /* 0x000fe2000bf25070 */
[----:B------:R-:W1:Y:S01]  /*8aa0*/  S2R R19, SR_CTAID.Y ;  /* 0x0000000000137919 */ /* 0x000e620000002600 */
[----:B------:R-:W-:Y:S01]  /*8ab0*/  ULDC UR8, c[0x0][0x150] ;  /* 0x0000540000087ab9 */ /* 0x000fe20000000800 */
[----:B------:R-:W-:Y:S01]  /*8ac0*/  IMAD.MOV.U32 R4, RZ, RZ, R2 ;  /* 0x000000ffff047224 */ /* 0x000fe200078e0002 */
[----:B------:R-:W-:Y:S01]  /*8ad0*/  ISETP.NE.AND.EX P1, PT, RZ, UR5, PT, P1 ;  /* 0x00000005ff007c0c */ /* 0x000fe2000bf25310 */
[----:B------:R-:W-:Y:S01]  /*8ae0*/  IMAD.MOV.U32 R5, RZ, RZ, R3 ;  /* 0x000000ffff057224 */ /* 0x000fe200078e0003 */
[----:B0-----:R-:W-:-:S11]  /*8af0*/  I2FP.F32.U32 R20, R6 ;  /* 0x0000000600147245 */ /* 0x001fd60000201000 */
[----:B------:R-:W-:Y:S05]  /*8b00*/  @!P1 BRA `(.L_x_184) ;  /* 0x0000000000289947 */ /* 0x000fea0003800000 */
[----:B------:R-:W-:Y:S02]  /*8b10*/  ULDC UR6, c[0x0][0x634] ;  /* 0x00018d0000067ab9 */ /* 0x000fe40000000800 */
[----:B------:R-:W-:-:S05]  /*8b20*/  IADD3 R5, P1, R2, UR6, RZ ;  /* 0x0000000602057c10 */ /* 0x000fca000ff3e0ff */
[----:B------:R-:W-:-:S04]  /*8b30*/  IMAD.X R21, RZ, RZ, R3, P1 ;  /* 0x000000ffff157224 */ /* 0x000fc800008e0603 */
[----:B------:R-:W-:-:S04]  /*8b40*/  IMAD.WIDE.U32 R10, R21, UR4, RZ ;  /* 0x00000004150a7c25 */ /* 0x000fc8000f8e00ff */
[----:B------:R-:W-:-:S04]  /*8b50*/  IMAD.WIDE.U32 R10, P1, R5, UR5, R10 ;  /* 0x00000005050a7c25 */ /* 0x000fc8000f82000a */
[----:B------:R-:W-:-:S04]  /*8b60*/  IMAD.WIDE.U32 R4, R5, UR4, RZ ;  /* 0x0000000405047c25 */ /* 0x000fc8000f8e00ff */
[----:B------:R-:W-:Y:S01]  /*8b70*/  IMAD.MOV.U32 R4, RZ, RZ, R11 ;  /* 0x000000ffff047224 */ /* 0x000fe200078e000b */
[----:B------:R-:W-:Y:S01]  /*8b80*/  IADD3 RZ, P4, R5, R10, RZ ;  /* 0x0000000a05ff7210 */ /* 0x000fe20007f9e0ff */
[----:B------:R-:W-:-:S04]  /*8b90*/  IMAD.X R5, RZ, RZ, RZ, P1 ;  /* 0x000000ffff057224 */ /* 0x000fc800008e06ff */
[----:B------:R-:W-:-:S08]  /*8ba0*/  IMAD.WIDE.U32.X R4, R21, UR5, R4, P4 ;  /* 0x0000000515047c25 */ /* 0x000fd0000a0e0404 */
.L_x_184:
[--C-:B------:R-:W-:Y:S01]  /*8bb0*/  SHF.R.U64 R18, R4, UR7, R5.reuse ;  /* 0x0000000704127c19 */ /* 0x100fe20008001205 */
[----:B------:R-:W-:Y:S01]  /*8bc0*/  FMUL R20, R20, UR8 ;  /* 0x0000000814147c20 */ /* 0x000fe20008400000 */
[----:B------:R-:W0:Y:S01]  /*8bd0*/  LDC R21, c[0x0][0x144] ;  /* 0x00005100ff157b82 */ /* 0x000e220000000800 */
[----:B-1----:R-:W-:Y:S01]  /*8be0*/  I2FP.F32.U32 R10, R19 ;  /* 0x00000013000a7245 */ /* 0x002fe20000201000 */
[----:B------:R-:W-:Y:S01]  /*8bf0*/  ULDC UR6, c[0x0][0x154] ;  /* 0x0000550000067ab9 */ /* 0x000fe20000000800 */
[----:B------:R-:W-:Y:S01]  /*8c00*/  SHF.R.U32.HI R4, RZ, UR7, R5 ;  /* 0x00000007ff047c19 */ /* 0x000fe20008011605 */
[----:B------:R-:W-:Y:S01]  /*8c10*/  ULDC.64 UR4, c[0x0][0x620] ;  /* 0x0001880000047ab9 */ /* 0x000fe20000000a00 */
[----:B------:R-:W-:Y:S01]  /*8c20*/  IADD3 R5, P1, RZ, -R18, RZ ;  /* 0x80000012ff057210 */ /* 0x000fe20007f3e0ff */
[----:B------:R-:W1:Y:S01]  /*8c30*/  F2I.U32.TRUNC.NTZ R20, R20 ;  /* 0x0000001400147305 */ /* 0x000e62000020f000 */
[----:B------:R-:W-:Y:S01]  /*8c40*/  FMUL R10, R10, UR6 ;  /* 0x000000060a0a7c20 */ /* 0x000fe20008400000 */
[----:B------:R-:W2:Y:S01]  /*8c50*/  LDC R22, c[0x0][0x148] ;  /* 0x00005200ff167b82 */ /* 0x000ea20000000800 */
[----:B------:R-:W-:Y:S01]  /*8c60*/  ULDC.64 UR6, c[0x0][0x640] ;  /* 0x0001900000067ab9 */ /* 0x000fe20000000a00 */
[----:B------:R-:W-:Y:S01]  /*8c70*/  IMAD.X R4, RZ, RZ, ~R4, P1 ;  /* 0x000000ffff047224 */ /* 0x000fe200008e0e04 */
[----:B------:R-:W-:-:S03]  /*8c80*/  ISETP.NE.U32.AND P1, PT, RZ, UR6, PT ;  /* 0x00000006ff007c0c */ /* 0x000fc6000bf25070 */
[----:B------:R-:W-:Y:S01]  /*8c90*/  IMAD R4, R4, UR4, RZ ;  /* 0x0000000404047c24 */ /* 0x000fe2000f8e02ff */
[----:B------:R-:W3:Y:S01]  /*8ca0*/  F2I.U32.TRUNC.NTZ R10, R10 ;  /* 0x0000000a000a7305 */ /* 0x000ee2000020f000 */
[----:B------:R-:W-:Y:S02]  /*8cb0*/  ISETP.NE.AND.EX P1, PT, RZ, UR7, PT, P1 ;  /* 0x00000007ff007c0c */ /* 0x000fe4000bf25310 */
[C---:B------:R-:W-:Y:S02]  /*8cc0*/  IMAD R11, R5.reuse, UR5, R4 ;  /* 0x00000005050b7c24 */ /* 0x040fe4000f8e0204 */
[----:B------:R-:W-:Y:S01]  /*8cd0*/  IMAD.WIDE.U32 R4, R5, UR4, R2 ;  /* 0x0000000405047c25 */ /* 0x000fe2000f8e0002 */
[----:B------:R-:W-:-:S03]  /*8ce0*/  ULDC UR4, c[0x0][0x618] ;  /* 0x0001860000047ab9 */ /* 0x000fc60000000800 */
[----:B-1----:R-:W-:Y:S02]  /*8cf0*/  IMAD.MOV R20, RZ, RZ, -R20 ;  /* 0x000000ffff147224 */ /* 0x002fe400078e0a14 */
[----:B------:R-:W-:Y:S02]  /*8d00*/  IMAD.IADD R5, R5, 0x1, R11 ;  /* 0x0000000105057824 */ /* 0x000fe400078e020b */
[----:B0-----:R-:W-:-:S03]  /*8d10*/  IMAD R6, R21, R20, R6 ;  /* 0x0000001415067224 */ /* 0x001fc600078e0206 */
[--C-:B------:R-:W-:Y:S01]  /*8d20*/  SHF.R.U64 R20, R4, UR4, R5.reuse ;  /* 0x0000000404147c19 */ /* 0x100fe20008001205 */
[----:B---3--:R-:W-:Y:S01]  /*8d30*/  IMAD.MOV R4, RZ, RZ, -R10 ;  /* 0x000000ffff047224 */ /* 0x008fe200078e0a0a */
[----:B------:R-:W-:Y:S01]  /*8d40*/  SHF.R.U32.HI R5, RZ, UR4, R5 ;  /* 0x00000004ff057c19 */ /* 0x000fe20008011605 */
[----:B------:R-:W-:Y:S02]  /*8d50*/  ULDC UR4, c[0x0][0x608] ;  /* 0x0001820000047ab9 */ /* 0x000fe40000000800 */
[----:B--2---:R-:W-:Y:S01]  /*8d60*/  @P2 IMAD R6, R22, R4, R19 ;  /* 0x0000000416062224 */ /* 0x004fe200078e0213 */
[--C-:B------:R-:W-:Y:S02]  /*8d70*/  SHF.R.U64 R22, R20, UR4, R5.reuse ;  /* 0x0000000414167c19 */ /* 0x100fe40008001205 */
[----:B------:R-:W-:Y:S01]  /*8d80*/  SHF.R.U32.HI R5, RZ, UR4, R5 ;  /* 0x00000004ff057c19 */ /* 0x000fe20008011605 */
[----:B------:R-:W-:-:S03]  /*8d90*/  ULDC UR4, c[0x0][0x658] ;  /* 0x0001960000047ab9 */ /* 0x000fc60000000800 */
[--C-:B------:R-:W-:Y:S02]  /*8da0*/  SHF.R.U64 R19, R22, UR4, R5.reuse ;  /* 0x0000000416137c19 */ /* 0x100fe40008001205 */
[----:B------:R-:W-:-:S03]  /*8db0*/  SHF.R.U32.HI R21, RZ, UR4, R5 ;  /* 0x00000004ff157c19 */ /* 0x000fc60008011605 */
[----:B------:R-:W-:Y:S02]  /*8dc0*/  IMAD.MOV.U32 R10, RZ, RZ, R19 ;  /* 0x000000ffff0a7224 */ /* 0x000fe400078e0013 */
[----:B------:R-:W-:Y:S01]  /*8dd0*/  IMAD.MOV.U32 R5, RZ, RZ, R21 ;  /* 0x000000ffff057224 */ /* 0x000fe200078e0015 */
[----:B------:R-:W-:Y:S06]  /*8de0*/  @!P1 BRA `(.L_x_185) ;  /* 0x00000000002c9947 */ /* 0x000fec0003800000 */
        /* <DEDUP_REMOVED lines=9> */
[----:B------:R-:W-:-:S04]  /*8e80*/  IMAD.WIDE.U32.X R4, R21, UR7, R4, P4 ;  /* 0x0000000715047c25 */ /* 0x000fc8000a0e0404 */
[----:B------:R-:W-:-:S07]  /*8e90*/  IMAD.MOV.U32 R10, RZ, RZ, R4 ;  /* 0x000000ffff0a7224 */ /* 0x000fce00078e0004 */
.L_x_185:
[----:B------:R-:W-:Y:S01]  /*8ea0*/  ULDC UR4, c[0x0][0x648] ;  /* 0x0001920000047ab9 */ /* 0x000fe20000000800 */
[----:B------:R-:W-:Y:S01]  /*8eb0*/  LOP3.LUT R4, R22, UR17, RZ, 0xc0, !PT ;  /* 0x0000001116047c12 */ /* 0x000fe2000f8ec0ff */
[----:B------:R-:W-:Y:S01]  /*8ec0*/  ULDC UR5, c[0x0][0x610] ;  /* 0x0001840000057ab9 */ /* 0x000fe20000000800 */
[----:B------:R-:W-:Y:S01]  /*8ed0*/  SHF.R.U64 R5, R10, UR4, R5 ;  /* 0x000000040a057c19 */ /* 0x000fe20008001205 */
[----:B------:R-:W-:Y:S01]  /*8ee0*/  ULDC UR4, c[0x0][0x638] ;  /* 0x00018e0000047ab9 */ /* 0x000fe20000000800 */
[----:B------:R-:W-:-:S03]  /*8ef0*/  LOP3.LUT R20, R20, UR16, RZ, 0xc0, !PT ;  /* 0x0000001014147c12 */ /* 0x000fc6000f8ec0ff */
[----:B------:R-:W-:Y:S02]  /*8f00*/  IMAD.MOV R10, RZ, RZ, -R5 ;  /* 0x000000ffff0a7224 */ /* 0x000fe400078e0a05 */
[----:B------:R-:W-:Y:S02]  /*8f10*/  IMAD R5, R5, UR18, R4 ;  /* 0x0000001205057c24 */ /* 0x000fe4000f8e0204 */
[----:B------:R-:W-:Y:S01]  /*8f20*/  IMAD R19, R10, UR4, R19 ;  /* 0x000000040a137c24 */ /* 0x000fe2000f8e0213 */
[----:B------:R-:W-:Y:S01]  /*8f30*/  ULDC UR4, c[0x0][0x600] ;  /* 0x0001800000047ab9 */ /* 0x000fe20000000800 */
[----:B------:R-:W-:Y:S02]  /*8f40*/  IMAD R6, R5, UR5, R6 ;  /* 0x0000000505067c24 */ /* 0x000fe4000f8e0206 */
[----:B------:R-:W-:Y:S02]  /*8f50*/  IMAD R19, R19, UR4, R20 ;  /* 0x0000000413137c24 */ /* 0x000fe4000f8e0214 */
[----:B------:R-:W-:-:S02]  /*8f60*/  IMAD.MOV.U32 R10, RZ, RZ, 0x1 ;  /* 0x00000001ff0a7424 */ /* 0x000fc400078e00ff */
[----:B------:R-:W-:Y:S01]  /*8f70*/  IMAD.MOV.U32 R4, RZ, RZ, R18 ;  /* 0x000000ffff047224 */ /* 0x000fe200078e0012 */
[----:B------:R-:W-:Y:S02]  /*8f80*/  SEL R5, R19, R6, !P2 ;  /* 0x0000000613057207 */ /* 0x000fe40005000000 */
[----:B------:R-:W-:-:S07]  /*8f90*/  SEL R6, R6, R19, !P2 ;  /* 0x0000001306067207 */ /* 0x000fce0005000000 */
.L_x_183:
[----:B------:R-:W-:Y:S05]  /*8fa0*/  BSYNC B1 ;  /* 0x0000000000017941 */ /* 0x000fea0003800000 */
.L_x_182:
[----:B------:R-:W-:-:S13]  /*8fb0*/  LOP3.LUT P1, RZ, R10, 0xff, RZ, 0xc0, !PT ;  /* 0x000000ff0aff7812 */ /* 0x000fda000782c0ff */
[----:B------:R-:W-:Y:S05]  /*8fc0*/  @P1 BRA `(.L_x_186) ;  /* 0xfffffff400381947 */ /* 0x000fea000383ffff */
[----:B------:R-:W-:Y:S05]  /*8fd0*/  BSYNC B0 ;  /* 0x0000000000007941 */ /* 0x000fea0003800000 */
.L_x_174:
[----:B------:R-:W-:-:S03]  /*8fe0*/  UMOV UR4, 0xffffffff ;  /* 0xffffffff00047882 */ /* 0x000fc60000000000 */
[----:B------:R-:W-:Y:S05]  /*8ff0*/  BRA.DIV UR4, `(.L_x_187) ;  /* 0x0000000604707947 */ /* 0x000fea000b800000 */
[----:B------:R-:W-:-:S13]  /*9000*/  ELECT P0, URZ, PT ;  /* 0x00000000003f782f */ /* 0x000fda0003800000 */
.L_x_204:
[----:B------:R-:W-:Y:S04]  /*9010*/  BSSY B0, `(.L_x_188) ;  /* 0x0000034000007945 */ /* 0x000fe80003800000 */
[----:B------:R-:W-:Y:S05]  /*9020*/  @!P0 BRA `(.L_x_189) ;  /* 0x0000000000c88947 */ /* 0x000fea0003800000 */
[----:B------:R-:W-:-:S04]  /*9030*/  LOP3.LUT R7, R7, 0x2, RZ, 0xfc, !PT ;  /* 0x0000000207077812 */ /* 0x000fc800078efcff */
[----:B------:R-:W-:-:S13]  /*9040*/  ISETP.NE.AND P0, PT, R7, 0x3, PT ;  /* 0x000000030700780c */ /* 0x000fda0003f05270 */
[----:B------:R-:W-:Y:S05]  /*9050*/  @!P0 BRA `(.L_x_190) ;  /* 0x0000000000048947 */ /* 0x000fea0003800000 */
[----:B------:R-:W-:Y:S01]  /*9060*/  BPT.TRAP 0x1 ;  /* 0x000000040000795c */ /* 0x000fe20000300000 */
.L_x_190:
[----:B------:R-:W0:Y:S01]  /*9070*/  S2R R3, SR_CgaCtaId ;  /* 0x0000000000037919 */ /* 0x000e220000008800 */
[----:B------:R-:W-:Y:S02]  /*9080*/  MOV R0, 0x400 ;  /* 0x0000040000007802 */ /* 0x000fe40000000f00 */
[----:B------:R-:W-:Y:S02]  /*9090*/  SHF.L.U32 R2, R12, 0x1f, RZ ;  /* 0x0000001f0c027819 */ /* 0x000fe400000006ff */
[----:B0-----:R-:W-:-:S05]  /*90a0*/  LEA R0, R3, R0, 0x18 ;  /* 0x0000000003007211 */ /* 0x001fca00078ec0ff */
[----:B------:R-:W-:-:S04]  /*90b0*/  VIADD R0, R0, 0x28 ;  /* 0x0000002800007836 */ /* 0x000fc80000000000 */
[C---:B------:R-:W-:Y:S02]  /*90c0*/  IMAD R5, R13.reuse, 0x8, R0 ;  /* 0x000000080d057824 */ /* 0x040fe400078e0200 */
[----:B------:R-:W-:Y:S02]  /*90d0*/  VIADD R13, R13, 0x1 ;  /* 0x000000010d0d7836 */ /* 0x000fe40000000000 */
[----:B------:R-:W0:Y:S03]  /*90e0*/  SYNCS.PHASECHK.TRANS64.TRYWAIT P0, [R5+URZ], R2 ;  /* 0x00000002050075a7 */ /* 0x000e26000800017f */
[----:B------:R-:W-:-:S04]  /*90f0*/  ISETP.NE.AND P1, PT, R13, 0x5, PT ;  /* 0x000000050d00780c */ /* 0x000fc80003f25270 */
[----:B------:R-:W-:Y:S02]  /*9100*/  SEL R3, RZ, 0x1, P1 ;  /* 0x00000001ff037807 */ /* 0x000fe40000800000 */
[----:B------:R-:W-:Y:S02]  /*9110*/  SEL R13, R13, RZ, P1 ;  /* 0x000000ff0d0d7207 */ /* 0x000fe40000800000 */
[----:B------:R-:W-:-:S03]  /*9120*/  LOP3.LUT R12, R12, R3, RZ, 0x3c, !PT ;  /* 0x000000030c0c7212 */ /* 0x000fc600078e3cff */
[----:B------:R-:W-:Y:S01]  /*9130*/  IMAD R7, R13, 0x8, R0 ;  /* 0x000000080d077824 */ /* 0x000fe200078e0200 */
[----:B------:R-:W-:Y:S01]  /*9140*/  SHF.L.U32 R4, R12, 0x1f, RZ ;  /* 0x0000001f0c047819 */ /* 0x000fe200000006ff */
[----:B0-----:R-:W-:Y:S06]  /*9150*/  @!P0 BRA `(.L_x_191) ;  /* 0x00000004003c8947 */ /* 0x001fec0003800000 */
.L_x_205:
[----:B------:R-:W1:Y:S01]  /*9160*/  SYNCS.PHASECHK.TRANS64.TRYWAIT P0, [R7+URZ], R4 ;  /* 0x00000004070075a7 */ /* 0x000e62000800017f */
[----:B0-----:R-:W-:-:S05]  /*9170*/  VIADD R2, R13, 0x1 ;  /* 0x000000010d027836 */ /* 0x001fca0000000000 */
[----:B------:R-:W-:-:S04]  /*9180*/  ISETP.NE.AND P1, PT, R2, 0x5, PT ;  /* 0x000000050200780c */ /* 0x000fc80003f25270 */
[----:B------:R-:W-:Y:S02]  /*9190*/  SEL R3, RZ, 0x1, P1 ;  /* 0x00000001ff037807 */ /* 0x000fe40000800000 */
[----:B------:R-:W-:Y:S02]  /*91a0*/  SEL R9, R2, RZ, P1 ;  /* 0x000000ff02097207 */ /* 0x000fe40000800000 */
[----:B------:R-:W-:-:S03]  /*91b0*/  LOP3.LUT R12, R12, R3, RZ, 0x3c, !PT ;  /* 0x000000030c0c7212 */ /* 0x000fc600078e3cff */
[----:B------:R-:W-:Y:S01]  /*91c0*/  IMAD R8, R9, 0x8, R0 ;  /* 0x0000000809087824 */ /* 0x000fe200078e0200 */
[----:B------:R-:W-:Y:S01]  /*91d0*/  SHF.L.U32 R5, R12, 0x1f, RZ ;  /* 0x0000001f0c057819 */ /* 0x000fe200000006ff */
[----:B-1----:R-:W-:Y:S06]  /*91e0*/  @!P0 BRA `(.L_x_192) ;  /* 0x00000004002c8947 */ /* 0x002fec0003800000 */
.L_x_206:
[----:B------:R-:W1:Y:S01]  /*91f0*/  SYNCS.PHASECHK.TRANS64.TRYWAIT P0, [R8+URZ], R5 ;  /* 0x00000005080075a7 */ /* 0x000e62000800017f */
[----:B------:R-:W-:-:S05]  /*9200*/  VIADD R2, R9, 0x1 ;  /* 0x0000000109027836 */ /* 0x000fca0000000000 */
[----:B------:R-:W-:-:S04]  /*9210*/  ISETP.NE.AND P1, PT, R2, 0x5, PT ;  /* 0x000000050200780c */ /* 0x000fc80003f25270 */
[----:B------:R-:W-:Y:S02]  /*9220*/  SEL R3, RZ, 0x1, P1 ;  /* 0x00000001ff037807 */ /* 0x000fe40000800000 */
[----:B0-----:R-:W-:Y:S02]  /*9230*/  SEL R7, R2, RZ, P1 ;  /* 0x000000ff02077207 */ /* 0x001fe40000800000 */
[----:B------:R-:W-:-:S03]  /*9240*/  LOP3.LUT R9, R12, R3, RZ, 0x3c, !PT ;  /* 0x000000030c097212 */ /* 0x000fc600078e3cff */
[----:B------:R-:W-:Y:S01]  /*9250*/  IMAD R11, R7, 0x8, R0 ;  /* 0x00000008070b7824 */ /* 0x000fe200078e0200 */
[----:B------:R-:W-:Y:S01]  /*9260*/  SHF.L.U32 R6, R9, 0x1f, RZ ;  /* 0x0000001f09067819 */ /* 0x000fe200000006ff */
[----:B-1----:R-:W-:Y:S06]  /*9270*/  @!P0 BRA `(.L_x_193) ;  /* 0x00000004001c8947 */ /* 0x002fec0003800000 */
.L_x_207:
[----:B------:R-:W1:Y:S01]  /*9280*/  SYNCS.PHASECHK.TRANS64.TRYWAIT P0, [R11+URZ], R6 ;  /* 0x000000060b0075a7 */ /* 0x000e62000800017f */
[----:B------:R-:W-:-:S05]  /*9290*/  VIADD R2, R7, 0x1 ;  /* 0x0000000107027836 */ /* 0x000fca0000000000 */
[----:B------:R-:W-:-:S04]  /*92a0*/  ISETP.NE.AND P1, PT, R2, 0x5, PT ;  /* 0x000000050200780c */ /* 0x000fc80003f25270 */
[----:B------:R-:W-:Y:S02]  /*92b0*/  SEL R4, RZ, 0x1, P1 ;  /* 0x00000001ff047807 */ /* 0x000fe40000800000 */
[----:B------:R-:W-:Y:S02]  /*92c0*/  SEL R3, R2, RZ, P1 ;  /* 0x000000ff02037207 */ /* 0x000fe40000800000 */
[----:B------:R-:W-:Y:S01]  /*92d0*/  LOP3.LUT R4, R9, R4, RZ, 0x3c, !PT ;  /* 0x0000000409047212 */ /* 0x000fe200078e3cff */
[----:B-1----:R-:W-:Y:S06]  /*92e0*/  @!P0 BRA `(.L_x_194) ;  /* 0x0000000400148947 */ /* 0x002fec0003800000 */
.L_x_208:
[----:B------:R-:W-:Y:S01]  /*92f0*/  IMAD R3, R3, 0x8, R0 ;  /* 0x0000000803037824 */ /* 0x000fe200078e0200 */
[----:B------:R-:W-:-:S07]  /*9300*/  SHF.L.U32 R0, R4, 0x1f, RZ ;  /* 0x0000001f04007819 */ /* 0x000fce00000006ff */
.L_x_195:
[----:B--2---:R2:W3:Y:S02]  /*9310*/  SYNCS.PHASECHK.TRANS64.TRYWAIT P0, [R3+URZ], R0 ;  /* 0x00000000030075a7 */ /* 0x0044e4000800017f */
[----:B---3--:R-:W-:Y:S05]  /*9320*/  @!P0 NANOSLEEP.SYNCS 0x989680 ;  /* 0x009896800000895d */ /* 0x008fea0003900000 */
[----:B------:R-:W3:Y:S02]  /*9330*/  @!P0 SYNCS.PHASECHK.TRANS64 P0, [R3+URZ], R0 ;  /* 0x00000000030085a7 */ /* 0x000ee4000800007f */
[----:B---3--:R-:W-:Y:S05]  /*9340*/  @!P0 BRA `(.L_x_195) ;  /* 0xfffffffc00f08947 */ /* 0x008fea000383ffff */
.L_x_189:
[----:B------:R-:W-:Y:S05]  /*9350*/  BSYNC B0 ;  /* 0x0000000000007941 */ /* 0x000fea0003800000 */
.L_x_188:
[----:B------:R-:W-:Y:S05]  /*9360*/  EXIT ;  /* 0x000000000000794d */ /* 0x000fea0003800000 */
.L_x_19:
[----:B0-----:R-:W-:-:S04]  /*9370*/  IMAD.U32 R19, RZ, RZ, UR11 ;  /* 0x0000000bff137e24 */ /* 0x001fc8000f8e00ff */
[----:B------:R0:W1:Y:S03]  /*9380*/  SYNCS.PHASECHK.TRANS64.TRYWAIT P0, [R19+URZ+-0x8], R18 ;  /* 0xfffff812130075a7 */ /* 0x000066000800017f */
[----:B-1----:R-:W-:Y:S05]  /*9390*/  @!P0 NANOSLEEP.SYNCS 0x989680 ;  /* 0x009896800000895d */ /* 0x002fea0003900000 */
[----:B------:R-:W1:Y:S02]  /*93a0*/  @!P0 SYNCS.PHASECHK.TRANS64 P0, [R19+URZ+-0x8], R18 ;  /* 0xfffff812130085a7 */ /* 0x000e64000800007f */
[----:B-1----:R-:W-:Y:S05]  /*93b0*/  @!P0 BRA `(.L_x_19) ;  /* 0xfffffffc00ec8947 */ /* 0x002fea000383ffff */
[----:B------:R-:W-:Y:S05]  /*93c0*/  BRA `(.L_x_196) ;  /* 0xffffff8000b87947 */ /* 0x000fea000383ffff */
.L_x_24:
[----:B-1----:R-:W-:-:S04]  /*93d0*/  IMAD.U32 R19, RZ, RZ, UR6 ;  /* 0x00000006ff137e24 */ /* 0x002fc8000f8e00ff */
[----:B------:R1:W4:Y:S03]  /*93e0*/  SYNCS.PHASECHK.TRANS64.TRYWAIT P0, [R19+URZ], R18 ;  /* 0x00000012130075a7 */ /* 0x000326000800017f */
[----:B----4-:R-:W-:Y:S05]  /*93f0*/  @!P0 NANOSLEEP.SYNCS 0x989680 ;  /* 0x009896800000895d */ /* 0x010fea0003900000 */
[----:B------:R-:W4:Y:S02]  /*9400*/  @!P0 SYNCS.PHASECHK.TRANS64 P0, [R19+URZ], R18 ;  /* 0x00000012130085a7 */ /* 0x000f24000800007f */
[----:B----4-:R-:W-:Y:S05]  /*9410*/  @!P0 BRA `(.L_x_24) ;  /* 0xfffffffc00ec8947 */ /* 0x010fea000383ffff */
[----:B------:R-:W-:Y:S05]  /*9420*/  BRA `(.L_x_23) ;  /* 0xffffff8400e47947 */ /* 0x000fea000383ffff */
.L_x_30:
[----:B-1----:R-:W-:-:S04]  /*9430*/  IMAD.U32 R21, RZ, RZ, UR16 ;  /* 0x00000010ff157e24 */ /* 0x002fc8000f8e00ff */
[----:B------:R1:W4:Y:S03]  /*9440*/  SYNCS.PHASECHK.TRANS64.TRYWAIT P0, [R21+URZ], R20 ;  /* 0x00000014150075a7 */ /* 0x000326000800017f */
[----:B----4-:R-:W-:Y:S05]  /*9450*/  @!P0 NANOSLEEP.SYNCS 0x989680 ;  /* 0x009896800000895d */ /* 0x010fea0003900000 */
[----:B------:R-:W4:Y:S02]  /*9460*/  @!P0 SYNCS.PHASECHK.TRANS64 P0, [R21+URZ], R20 ;  /* 0x00000014150085a7 */ /* 0x000f24000800007f */
[----:B----4-:R-:W-:Y:S05]  /*9470*/  @!P0 BRA `(.L_x_30) ;  /* 0xfffffffc00ec8947 */ /* 0x010fea000383ffff */
[----:B------:R-:W-:Y:S05]  /*9480*/  BRA `(.L_x_29) ;  /* 0xffffff90004c7947 */ /* 0x000fea000383ffff */
.L_x_38:
[----:B0-----:R-:W-:-:S04]  /*9490*/  IMAD.U32 R19, RZ, RZ, UR11 ;  /* 0x0000000bff137e24 */ /* 0x001fc8000f8e00ff */
[----:B------:R0:W1:Y:S03]  /*94a0*/  SYNCS.PHASECHK.TRANS64.TRYWAIT P0, [R19+URZ+0x8], R18 ;  /* 0x00000812130075a7 */ /* 0x000066000800017f */
[----:B-1----:R-:W-:Y:S05]  /*94b0*/  @!P0 NANOSLEEP.SYNCS 0x989680 ;  /* 0x009896800000895d */ /* 0x002fea0003900000 */
[----:B------:R-:W1:Y:S02]  /*94c0*/  @!P0 SYNCS.PHASECHK.TRANS64 P0, [R19+URZ+0x8], R18 ;  /* 0x00000812130085a7 */ /* 0x000e64000800007f */
[----:B-1----:R-:W-:Y:S05]  /*94d0*/  @!P0 BRA `(.L_x_38) ;  /* 0xfffffffc00ec8947 */ /* 0x002fea000383ffff */
[----:B------:R-:W-:Y:S05]  /*94e0*/  BRA `(.L_x_197) ;  /* 0xffffff9c00e87947 */ /* 0x000fea000383ffff */
.L_x_175:
[----:B------:R-:W-:Y:S01]  /*94f0*/  BSSY B1, `(.L_x_198) ;  /* 0x0000006000017945 */ /* 0x000fe20003800000 */
[----:B------:R-:W-:-:S07]  /*9500*/  IMAD.MOV.U32 R10, RZ, RZ, -0x1 ;  /* 0xffffffffff0a7424 */ /* 0x000fce00078e00ff */
[----:B------:R-:W-:Y:S05]  /*9510*/  WARPSYNC.COLLECTIVE R10, `(.L_x_199) ;  /* 0x000000000a0c7348 */ /* 0x000fea0003c00000 */
[----:B------:R-:W-:Y:S02]  /*9520*/  ELECT P1, UR62, PT ;  /* 0x00000000003e782f */ /* 0x000fe40003820000 */
[----:B------:R-:W-:Y:S01]  /*9530*/  MOV R10, UR62 ;  /* 0x0000003e000a7c02 */ /* 0x000fe20008000f00 */
[----:B------:R-:W-:Y:S10]  /*9540*/  ENDCOLLECTIVE ;  /* 0x000000000000791b */ /* 0x000ff40003800000 */
.L_x_199:
[----:B------:R-:W-:Y:S05]  /*9550*/  BSYNC B1 ;  /* 0x0000000000017941 */ /* 0x000fea0003800000 */
.L_x_198:
[----:B------:R-:W-:Y:S05]  /*9560*/  BRA `(.L_x_200) ;  /* 0xffffffec00dc7947 */ /* 0x000fea000383ffff */
.L_x_178:
[----:B-1----:R1:W2:Y:S02]  /*9570*/  SYNCS.PHASECHK.TRANS64.TRYWAIT P1, [R21+URZ+0x28], R10 ;  /* 0x0000280a150075a7 */ /* 0x0022a4000802017f */
[----:B--2---:R-:W-:Y:S05]  /*9580*/  @!P1 NANOSLEEP.SYNCS 0x989680 ;  /* 0x009896800000995d */ /* 0x004fea0003900000 */
[----:B------:R-:W2:Y:S02]  /*9590*/  @!P1 SYNCS.PHASECHK.TRANS64 P1, [R21+URZ+0x28], R10 ;  /* 0x0000280a150095a7 */ /* 0x000ea4000802007f */
[----:B--2---:R-:W-:Y:S05]  /*95a0*/  @!P1 BRA `(.L_x_178) ;  /* 0xfffffffc00f09947 */ /* 0x004fea000383ffff */
[----:B------:R-:W-:Y:S05]  /*95b0*/  BRA `(.L_x_201) ;  /* 0xfffffff000107947 */ /* 0x000fea000383ffff */
.L_x_187:
[----:B------:R-:W-:Y:S01]  /*95c0*/  BSSY B0, `(.L_x_202) ;  /* 0x0000006000007945 */ /* 0x000fe20003800000 */
[----:B------:R-:W-:-:S07]  /*95d0*/  IMAD.MOV.U32 R10, RZ, RZ, -0x1 ;  /* 0xffffffffff0a7424 */ /* 0x000fce00078e00ff */
[----:B------:R-:W-:Y:S05]  /*95e0*/  WARPSYNC.COLLECTIVE R10, `(.L_x_203) ;  /* 0x000000000a0c7348 */ /* 0x000fea0003c00000 */
[----:B------:R-:W-:Y:S02]  /*95f0*/  ELECT P1, UR62, PT ;  /* 0x00000000003e782f */ /* 0x000fe40003820000 */
[----:B------:R-:W-:Y:S01]  /*9600*/  MOV R10, UR62 ;  /* 0x0000003e000a7c02 */ /* 0x000fe20008000f00 */
[----:B------:R-:W-:Y:S10]  /*9610*/  ENDCOLLECTIVE ;  /* 0x000000000000791b */ /* 0x000ff40003800000 */
.L_x_203:
[----:B------:R-:W-:Y:S05]  /*9620*/  BSYNC B0 ;  /* 0x0000000000007941 */ /* 0x000fea0003800000 */
.L_x_202:
[----:B------:R-:W-:Y:S01]  /*9630*/  PLOP3.LUT P0, PT, P1, PT, PT, 0x80, 0x0 ;  /* 0x000000000000781c */ /* 0x000fe20000f0f070 */
[----:B------:R-:W-:-:S12]  /*9640*/  BRA `(.L_x_204) ;  /* 0xfffffff800707947 */ /* 0x000fd8000383ffff */
.L_x_191:
[----:B0-----:R0:W1:Y:S02]  /*9650*/  SYNCS.PHASECHK.TRANS64.TRYWAIT P0, [R5+URZ], R2 ;  /* 0x00000002050075a7 */ /* 0x001064000800017f */
[----:B-1----:R-:W-:Y:S05]  /*9660*/  @!P0 NANOSLEEP.SYNCS 0x989680 ;  /* 0x009896800000895d */ /* 0x002fea0003900000 */
[----:B------:R-:W1:Y:S02]  /*9670*/  @!P0 SYNCS.PHASECHK.TRANS64 P0, [R5+URZ], R2 ;  /* 0x00000002050085a7 */ /* 0x000e64000800007f */
[----:B-1----:R-:W-:Y:S05]  /*9680*/  @!P0 BRA `(.L_x_191) ;  /* 0xfffffffc00f08947 */ /* 0x002fea000383ffff */
[----:B------:R-:W-:Y:S05]  /*9690*/  BRA `(.L_x_205) ;  /* 0xfffffff800b07947 */ /* 0x000fea000383ffff */
.L_x_192:
[----:B0-----:R0:W1:Y:S02]  /*96a0*/  SYNCS.PHASECHK.TRANS64.TRYWAIT P0, [R7+URZ], R4 ;  /* 0x00000004070075a7 */ /* 0x001064000800017f */
[----:B-1----:R-:W-:Y:S05]  /*96b0*/  @!P0 NANOSLEEP.SYNCS 0x989680 ;  /* 0x009896800000895d */ /* 0x002fea0003900000 */
[----:B------:R-:W1:Y:S02]  /*96c0*/  @!P0 SYNCS.PHASECHK.TRANS64 P0, [R7+URZ], R4 ;  /* 0x00000004070085a7 */ /* 0x000e64000800007f */
[----:B-1----:R-:W-:Y:S05]  /*96d0*/  @!P0 BRA `(.L_x_192) ;  /* 0xfffffffc00f08947 */ /* 0x002fea000383ffff */
[----:B------:R-:W-:Y:S05]  /*96e0*/  BRA `(.L_x_206) ;  /* 0xfffffff800c07947 */ /* 0x000fea000383ffff */
.L_x_193:
[----:B0-----:R0:W1:Y:S02]  /*96f0*/  SYNCS.PHASECHK.TRANS64.TRYWAIT P0, [R8+URZ], R5 ;  /* 0x00000005080075a7 */ /* 0x001064000800017f */
[----:B-1----:R-:W-:Y:S05]  /*9700*/  @!P0 NANOSLEEP.SYNCS 0x989680 ;  /* 0x009896800000895d */ /* 0x002fea0003900000 */
[----:B------:R-:W1:Y:S02]  /*9710*/  @!P0 SYNCS.PHASECHK.TRANS64 P0, [R8+URZ], R5 ;  /* 0x00000005080085a7 */ /* 0x000e64000800007f */
[----:B-1----:R-:W-:Y:S05]  /*9720*/  @!P0 BRA `(.L_x_193) ;  /* 0xfffffffc00f08947 */ /* 0x002fea000383ffff */
[----:B------:R-:W-:Y:S05]  /*9730*/  BRA `(.L_x_207) ;  /* 0xfffffff800d07947 */ /* 0x000fea000383ffff */
.L_x_194:
[----:B-1----:R1:W2:Y:S02]  /*9740*/  SYNCS.PHASECHK.TRANS64.TRYWAIT P0, [R11+URZ], R6 ;  /* 0x000000060b0075a7 */ /* 0x0022a4000800017f */
[----:B--2---:R-:W-:Y:S05]  /*9750*/  @!P0 NANOSLEEP.SYNCS 0x989680 ;  /* 0x009896800000895d */ /* 0x004fea0003900000 */
[----:B------:R-:W2:Y:S02]  /*9760*/  @!P0 SYNCS.PHASECHK.TRANS64 P0, [R11+URZ], R6 ;  /* 0x000000060b0085a7 */ /* 0x000ea4000800007f */
[----:B--2---:R-:W-:Y:S05]  /*9770*/  @!P0 BRA `(.L_x_194) ;  /* 0xfffffffc00f08947 */ /* 0x004fea000383ffff */
[----:B------:R-:W-:Y:S05]  /*9780*/  BRA `(.L_x_208) ;  /* 0xfffffff800d87947 */ /* 0x000fea000383ffff */
.L_x_209:
[----:B------:R-:W-:-:S00]  /*9790*/  BRA `(.L_x_209) ;  /* 0xfffffffc00fc7947 */ /* 0x000fc0000383ffff */
[----:B------:R-:W-:-:S00]  /*97a0*/  NOP ;  /* 0x0000000000007918 */ /* 0x000fc00000000000 */
        /* <DEDUP_REMOVED lines=13> */
.L_x_210:


//--------------------- .nv.shared._ZN7cutlass13device_kernelINS_4gemm6kernel13GemmUniversalIN4cute5tupleIJiiiiEEENS1_10collective13CollectiveMmaINS1_37MainloopSm90TmaGmmaWarpSpecializedFP8ILi5ENS5_IJNS4_1CILi2EEENSA_ILi1EEESC_EEENS1_32KernelTmaWarpSpecializedPingpongEEENS5_IJNSA_ILi64EEENSA_ILi128EEESH_EEENS_12float_e5m2_tENS5_IJlSC_lEEESJ_SK_NS4_8TiledMMAINS4_8MMA_AtomIJNS4_4SM904GMMA31MMA_64x128x32_F32E5M2E5M2_SS_TNILNSO_7ScaleInE1ELSQ_1EEEEEENS4_6LayoutINS5_IJSC_SC_SC_EEENS5_IJNSA_ILi0EEESV_SV_EEEEENS5_IJNS4_10UnderscoreESY_SY_EEEEENS4_13SM90_TMA_LOADENS4_14ComposedLayoutINS4_7SwizzleILi3ELi4ELi3EEENS4_18smem_ptr_flag_bitsILi8EEENST_INS5_IJNSA_ILi8EEESH_EEENS5_IJSH_SC_EEEEEEEvNS4_8identityENS4_23SM90_TMA_LOAD_MULTICASTES1B_vS1C_EENS_8epilogue10collective6detail29Sm90TmaWarpSpecializedAdapterINS1G_15DefaultEpilogueISJ_SK_SK_NS1F_6thread17LinearCombinationISJ_Li1EffLNS1K_9ScaleType4KindE0ELNS_15FloatRoundStyleE2ESJ_EENS1_15EpilogueDefaultEEEEEvvEEEEvNT_6ParamsE --------------------------
	.section	.nv.shared._ZN7cutlass13device_kernelINS_4gemm6kernel13GemmUniversalIN4cute5tupleIJiiiiEEENS1_10collective13CollectiveMmaINS1_37MainloopSm90TmaGmmaWarpSpecializedFP8ILi5ENS5_IJNS4_1CILi2EEENSA_ILi1EEESC_EEENS1_32KernelTmaWarpSpecializedPingpongEEENS5_IJNSA_ILi64EEENSA_ILi128EEESH_EEENS_12float_e5m2_tENS5_IJlSC_lEEESJ_SK_NS4_8TiledMMAINS4_8MMA_AtomIJNS4_4SM904GMMA31MMA_64x128x32_F32E5M2E5M2_SS_TNILNSO_7ScaleInE1ELSQ_1EEEEEENS4_6LayoutINS5_IJSC_SC_SC_EEENS5_IJNSA_ILi0EEESV_SV_EEEEENS5_IJNS4_10UnderscoreESY_SY_EEEEENS4_13SM90_TMA_LOADENS4_14ComposedLayoutINS4_7SwizzleILi3ELi4ELi3EEENS4_18smem_ptr_flag_bitsILi8EEENST_INS5_IJNSA_ILi8EEESH_EEENS5_IJSH_SC_EEEEEEEvNS4_8identityENS4_23SM90_TMA_LOAD_MULTICASTES1B_vS1C_EENS_8epilogue10collective6detail29Sm90TmaWarpSpecializedAdapterINS1G_15DefaultEpilogueISJ_SK_SK_NS1F_6thread17LinearCombinationISJ_Li1EffLNS1K_9ScaleType4KindE0ELNS_15FloatRoundStyleE2ESJ_EENS1_15EpilogueDefaultEEEEEvvEEEEvNT_6ParamsE,"aw",@nobits
	.sectionflags	@""
	.align	16
	.zero		1024


//--------------------- .nv.shared.reserved.0     --------------------------
	.section	.nv.shared.reserved.0,"aw",@nobits
	.weak		__nv_reservedSMEM_offset_0_alias
	.size		__nv_reservedSMEM_offset_0_alias, 0, 0
	.other		__nv_reservedSMEM_offset_0_alias,@"STO_CUDA_RESERVED_SHARED STV_DEFAULT"
__nv_reservedSMEM_offset_0_alias:
	.zero		0


//--------------------- .nv.global                --------------------------
	.section	.nv.global,"aw",@nobits
.nv.global:
	.type		_ZN39_INTERNAL_44fa8fc5_4_k_cu_438d09d2_55014cute1_E,@object
	.size		_ZN39_INTERNAL_44fa8fc5_4_k_cu_438d09d2_55014cute1_E,(_ZN39_INTERNAL_44fa8fc5_4_k_cu_438d09d2_55014cuda3std3__45__cpo6cbeginE - _ZN39_INTERNAL_44fa8fc5_4_k_cu_438d09d2_55014cute1_E)
_ZN39_INTERNAL_44fa8fc5_4_k_cu_438d09d2_55014cute1_E:
	.zero		1
	.type		_ZN39_INTERNAL_44fa8fc5_4_k_cu_438d09d2_55014cuda3std3__45__cpo6cbeginE,@object
	.size		_ZN39_INTERNAL_44fa8fc5_4_k_cu_438d09d2_55014cuda3std3__45__cpo6cbeginE,(_ZN39_INTERNAL_44fa8fc5_4_k_cu_438d09d2_55014cuda3std3__48in_placeE - _ZN39_INTERNAL_44fa8fc5_4_k_cu_438d09d2_55014cuda3std3__45__cpo6cbeginE)
_ZN39_INTERNAL_44fa8fc5_4_k_cu_438d09d2_55014cuda3std3__45__cpo6cbeginE:
	.zero		1
	.type		_ZN39_INTERNAL_44fa8fc5_4_k_cu_438d09d2_55014cuda3std3__48in_placeE,@object
	.size		_ZN39_INTERNAL_44fa8fc5_4_k_cu_438d09d2_55014cuda3std3__48in_placeE,(_ZN39_INTERNAL_44fa8fc5_4_k_cu_438d09d2_55014cuda3std6ranges3__45__cpo9iter_moveE - _ZN39_INTERNAL_44fa8fc5_4_k_cu_438d09d2_55014cuda3std3__48in_placeE)
_ZN39_INTERNAL_44fa8fc5_4_k_cu_438d09d2_55014cuda3std3__48in_placeE:
	.zero		1
	.type		_ZN39_INTERNAL_44fa8fc5_4_k_cu_438d09d2_55014cuda3std6ranges3__45__cpo9iter_moveE,@object
	.size		_ZN39_INTERNAL_44fa8fc5_4_k_cu_438d09d2_55014cuda3std6ranges3__45__cpo9iter_moveE,(_ZN39_INTERNAL_44fa8fc5_4_k_cu_438d09d2_55014cuda3std3__45__cpo5beginE - _ZN39_INTERNAL_44fa8fc5_4_k_cu_438d09d2_55014cuda3std6ranges3__45__cpo9iter_moveE)
_ZN39_INTERNAL_44fa8fc5_4_k_cu_438d09d2_55014cuda3std6ranges3__45__cpo9iter_moveE:
	.zero		1
	.type		_ZN39_INTERNAL_44fa8fc5_4_k_cu_438d09d2_55014cuda3std3__45__cpo5beginE,@object
	.size		_ZN39_INTERNAL_44fa8fc5_4_k_cu_438d09d2_55014cuda3std3__45__cpo5beginE,(_ZN39_INTERNAL_44fa8fc5_4_k_cu_438d09d2_55014cuda3std3__441_GLOBAL__N__44fa8fc5_4_k_cu_438d09d2_55016ignoreE - _ZN39_INTERNAL_44fa8fc5_4_k_cu_438d09d2_55014cuda3std3__45__cpo5beginE)
_ZN39_INTERNAL_44fa8fc5_4_k_cu_438d09d2_55014cuda3std3__45__cpo5beginE:
	.zero		1
	.type		_ZN39_INTERNAL_44fa8fc5_4_k_cu_438d09d2_55014cuda3std3__441_GLOBAL__N__44fa8fc5_4_k_cu_438d09d2_55016ignoreE,@object
	.size		_ZN39_INTERNAL_44fa8fc5_4_k_cu_438d09d2_55014cuda3std3__441_GLOBAL__N__44fa8fc5_4_k_cu_438d09d2_55016ignoreE,(_ZN39_INTERNAL_44fa8fc5_4_k_cu_438d09d2_55014cute7productE - _ZN39_INTERNAL_44fa8fc5_4_k_cu_438d09d2_55014cuda3std3__441_GLOBAL__N__44fa8fc5_4_k_cu_438d09d2_55016ignoreE)
_ZN39_INTERNAL_44fa8fc5_4_k_cu_438d09d2_55014cuda3std3__441_GLOBAL__N__44fa8fc5_4_k_cu_438d09d2_55016ignoreE:
	.zero		1
	.type		_ZN39_INTERNAL_44fa8fc5_4_k_cu_438d09d2_55014cute7productE,@object
	.size		_ZN39_INTERNAL_44fa8fc5_4_k_cu_438d09d2_55014cute7productE,(_ZN39_INTERNAL_44fa8fc5_4_k_cu_438d09d2_55014cuda3std3__45__cpo3endE - _ZN39_INTERNAL_44fa8fc5_4_k_cu_438d09d2_55014cute7productE)
_ZN39_INTERNAL_44fa8fc5_4_k_cu_438d09d2_55014cute7productE:
	.zero		1
	.type		_ZN39_INTERNAL_44fa8fc5_4_k_cu_438d09d2_55014cuda3std3__45__cpo3endE,@object
	.size		_ZN39_INTERNAL_44fa8fc5_4_k_cu_438d09d2_55014cuda3std3__45__cpo3endE,(_ZN39_INTERNAL_44fa8fc5_4_k_cu_438d09d2_55014cuda3std3__419piecewise_constructE - _ZN39_INTERNAL_44fa8fc5_4_k_cu_438d09d2_55014cuda3std3__45__cpo3endE)
_ZN39_INTERNAL_44fa8fc5_4_k_cu_438d09d2_55014cuda3std3__45__cpo3endE:
	.zero		1
	.type		_ZN39_INTERNAL_44fa8fc5_4_k_cu_438d09d2_55014cuda3std3__419piecewise_constructE,@object
	.size		_ZN39_INTERNAL_44fa8fc5_4_k_cu_438d09d2_55014cuda3std3__419piecewise_constructE,(_ZN39_INTERNAL_44fa8fc5_4_k_cu_438d09d2_55014cuda3std3__45__cpo4cendE - _ZN39_INTERNAL_44fa8fc5_4_k_cu_438d09d2_55014cuda3std3__419piecewise_constructE)
_ZN39_INTERNAL_44fa8fc5_4_k_cu_438d09d2_55014cuda3std3__419piecewise_constructE:
	.zero		1
	.type		_ZN39_INTERNAL_44fa8fc5_4_k_cu_438d09d2_55014cuda3std3__45__cpo4cendE,@object
	.size		_ZN39_INTERNAL_44fa8fc5_4_k_cu_438d09d2_55014cuda3std3__45__cpo4cendE,(_ZN39_INTERNAL_44fa8fc5_4_k_cu_438d09d2_55014cuda3std6ranges3__45__cpo4swapE - _ZN39_INTERNAL_44fa8fc5_4_k_cu_438d09d2_55014cuda3std3__45__cpo4cendE)
_ZN39_INTERNAL_44fa8fc5_4_k_cu_438d09d2_55014cuda3std3__45__cpo4cendE:
	.zero		1
	.type		_ZN39_INTERNAL_44fa8fc5_4_k_cu_438d09d2_55014cuda3std6ranges3__45__cpo4swapE,@object
	.size		_ZN39_INTERNAL_44fa8fc5_4_k_cu_438d09d2_55014cuda3std6ranges3__45__cpo4swapE,(.L_7 - _ZN39_INTERNAL_44fa8fc5_4_k_cu_438d09d2_55014cuda3std6ranges3__45__cpo4swapE)
_ZN39_INTERNAL_44fa8fc5_4_k_cu_438d09d2_55014cuda3std6ranges3__45__cpo4swapE:
	.zero		1
.L_7:


//--------------------- .nv.constant0._ZN7cutlass13device_kernelINS_4gemm6kernel13GemmUniversalIN4cute5tupleIJiiiiEEENS1_10collective13CollectiveMmaINS1_37MainloopSm90TmaGmmaWarpSpecializedFP8ILi5ENS5_IJNS4_1CILi2EEENSA_ILi1EEESC_EEENS1_32KernelTmaWarpSpecializedPingpongEEENS5_IJNSA_ILi64EEENSA_ILi128EEESH_EEENS_12float_e5m2_tENS5_IJlSC_lEEESJ_SK_NS4_8TiledMMAINS4_8MMA_AtomIJNS4_4SM904GMMA31MMA_64x128x32_F32E5M2E5M2_SS_TNILNSO_7ScaleInE1ELSQ_1EEEEEENS4_6LayoutINS5_IJSC_SC_SC_EEENS5_IJNSA_ILi0EEESV_SV_EEEEENS5_IJNS4_10UnderscoreESY_SY_EEEEENS4_13SM90_TMA_LOADENS4_14ComposedLayoutINS4_7SwizzleILi3ELi4ELi3EEENS4_18smem_ptr_flag_bitsILi8EEENST_INS5_IJNSA_ILi8EEESH_EEENS5_IJSH_SC_EEEEEEEvNS4_8identityENS4_23SM90_TMA_LOAD_MULTICASTES1B_vS1C_EENS_8epilogue10collective6detail29Sm90TmaWarpSpecializedAdapterINS1G_15DefaultEpilogueISJ_SK_SK_NS1F_6thread17LinearCombinationISJ_Li1EffLNS1K_9ScaleType4KindE0ELNS_15FloatRoundStyleE2ESJ_EENS1_15EpilogueDefaultEEEEEvvEEEEvNT_6ParamsE --------------------------
	.section	.nv.constant0._ZN7cutlass13device_kernelINS_4gemm6kernel13GemmUniversalIN4cute5tupleIJiiiiEEENS1_10collective13CollectiveMmaINS1_37MainloopSm90TmaGmmaWarpSpecializedFP8ILi5ENS5_IJNS4_1CILi2EEENSA_ILi1EEESC_EEENS1_32KernelTmaWarpSpecializedPingpongEEENS5_IJNSA_ILi64EEENSA_ILi128EEESH_EEENS_12float_e5m2_tENS5_IJlSC_lEEESJ_SK_NS4_8TiledMMAINS4_8MMA_AtomIJNS4_4SM904GMMA31MMA_64x128x32_F32E5M2E5M2_SS_TNILNSO_7ScaleInE1ELSQ_1EEEEEENS4_6LayoutINS5_IJSC_SC_SC_EEENS5_IJNSA_ILi0EEESV_SV_EEEEENS5_IJNS4_10UnderscoreESY_SY_EEEEENS4_13SM90_TMA_LOADENS4_14ComposedLayoutINS4_7SwizzleILi3ELi4ELi3EEENS4_18smem_ptr_flag_bitsILi8EEENST_INS5_IJNSA_ILi8EEESH_EEENS5_IJSH_SC_EEEEEEEvNS4_8identityENS4_23SM90_TMA_LOAD_MULTICASTES1B_vS1C_EENS_8epilogue10collective6detail29Sm90TmaWarpSpecializedAdapterINS1G_15DefaultEpilogueISJ_SK_SK_NS1F_6thread17LinearCombinationISJ_Li1EffLNS1K_9ScaleType4KindE0ELNS_15FloatRoundStyleE2ESJ_EENS1_15EpilogueDefaultEEEEEvvEEEEvNT_6ParamsE,"a",@progbits
	.sectionflags	@""
	.align	4
.nv.constant0._ZN7cutlass13device_kernelINS_4gemm6kernel13GemmUniversalIN4cute5tupleIJiiiiEEENS1_10collective13CollectiveMmaINS1_37MainloopSm90TmaGmmaWarpSpecializedFP8ILi5ENS5_IJNS4_1CILi2EEENSA_ILi1EEESC_EEENS1_32KernelTmaWarpSpecializedPingpongEEENS5_IJNSA_ILi64EEENSA_ILi128EEESH_EEENS_12float_e5m2_tENS5_IJlSC_lEEESJ_SK_NS4_8TiledMMAINS4_8MMA_AtomIJNS4_4SM904GMMA31MMA_64x128x32_F32E5M2E5M2_SS_TNILNSO_7ScaleInE1ELSQ_1EEEEEENS4_6LayoutINS5_IJSC_SC_SC_EEENS5_IJNSA_ILi0EEESV_SV_EEEEENS5_IJNS4_10UnderscoreESY_SY_EEEEENS4_13SM90_TMA_LOADENS4_14ComposedLayoutINS4_7SwizzleILi3ELi4ELi3EEENS4_18smem_ptr_flag_bitsILi8EEENST_INS5_IJNSA_ILi8EEESH_EEENS5_IJSH_SC_EEEEEEEvNS4_8identityENS4_23SM90_TMA_LOAD_MULTICASTES1B_vS1C_EENS_8epilogue10collective6detail29Sm90TmaWarpSpecializedAdapterINS1G_15DefaultEpilogueISJ_SK_SK_NS1F_6thread17LinearCombinationISJ_Li1EffLNS1K_9ScaleType4KindE0ELNS_15FloatRoundStyleE2ESJ_EENS1_15EpilogueDefaultEEEEEvvEEEEvNT_6ParamsE:
	.zero		1664


//--------------------- SYMBOLS --------------------------

	.type		.nv.reservedSmem.offset0,@object
	.size		.nv.reservedSmem.offset0,0x4
